//
// Generated by NVIDIA NVVM Compiler
//
// Compiler Build ID: CL-36424714
// Cuda compilation tools, release 13.0, V13.0.88
// Based on NVVM 20.0.0
//

.version 9.0
.target sm_100
.address_size 64

	// .globl	_Z23optimizedPagedAttentionPKfS0_S0_PKiPfPiiiiif
.extern .shared .align 16 .b8 shared_mem[];

.visible .entry _Z23optimizedPagedAttentionPKfS0_S0_PKiPfPiiiiif(
	.param .u64 .ptr .align 1 _Z23optimizedPagedAttentionPKfS0_S0_PKiPfPiiiiif_param_0,
	.param .u64 .ptr .align 1 _Z23optimizedPagedAttentionPKfS0_S0_PKiPfPiiiiif_param_1,
	.param .u64 .ptr .align 1 _Z23optimizedPagedAttentionPKfS0_S0_PKiPfPiiiiif_param_2,
	.param .u64 .ptr .align 1 _Z23optimizedPagedAttentionPKfS0_S0_PKiPfPiiiiif_param_3,
	.param .u64 .ptr .align 1 _Z23optimizedPagedAttentionPKfS0_S0_PKiPfPiiiiif_param_4,
	.param .u64 .ptr .align 1 _Z23optimizedPagedAttentionPKfS0_S0_PKiPfPiiiiif_param_5,
	.param .u32 _Z23optimizedPagedAttentionPKfS0_S0_PKiPfPiiiiif_param_6,
	.param .u32 _Z23optimizedPagedAttentionPKfS0_S0_PKiPfPiiiiif_param_7,
	.param .u32 _Z23optimizedPagedAttentionPKfS0_S0_PKiPfPiiiiif_param_8,
	.param .u32 _Z23optimizedPagedAttentionPKfS0_S0_PKiPfPiiiiif_param_9,
	.param .f32 _Z23optimizedPagedAttentionPKfS0_S0_PKiPfPiiiiif_param_10
)
{
	.local .align 16 .b8 	__local_depot0[512];
	.reg .b64 	%SP;
	.reg .b64 	%SPL;
	.reg .pred 	%p<45>;
	.reg .b32 	%r<159>;
	.reg .b32 	%f<376>;
	.reg .b64 	%rd<94>;

	mov.u64 	%SPL, __local_depot0;
	ld.param.u64 	%rd21, [_Z23optimizedPagedAttentionPKfS0_S0_PKiPfPiiiiif_param_0];
	ld.param.u64 	%rd23, [_Z23optimizedPagedAttentionPKfS0_S0_PKiPfPiiiiif_param_1];
	ld.param.u64 	%rd24, [_Z23optimizedPagedAttentionPKfS0_S0_PKiPfPiiiiif_param_2];
	ld.param.u64 	%rd22, [_Z23optimizedPagedAttentionPKfS0_S0_PKiPfPiiiiif_param_3];
	ld.param.u64 	%rd25, [_Z23optimizedPagedAttentionPKfS0_S0_PKiPfPiiiiif_param_4];
	ld.param.u64 	%rd26, [_Z23optimizedPagedAttentionPKfS0_S0_PKiPfPiiiiif_param_5];
	ld.param.u32 	%r80, [_Z23optimizedPagedAttentionPKfS0_S0_PKiPfPiiiiif_param_7];
	ld.param.u32 	%r81, [_Z23optimizedPagedAttentionPKfS0_S0_PKiPfPiiiiif_param_8];
	ld.param.u32 	%r82, [_Z23optimizedPagedAttentionPKfS0_S0_PKiPfPiiiiif_param_9];
	ld.param.f32 	%f31, [_Z23optimizedPagedAttentionPKfS0_S0_PKiPfPiiiiif_param_10];
	cvta.to.global.u64 	%rd1, %rd25;
	cvta.to.global.u64 	%rd2, %rd23;
	cvta.to.global.u64 	%rd3, %rd24;
	cvta.to.global.u64 	%rd27, %rd26;
	add.u64 	%rd4, %SPL, 0;
	mov.u32 	%r1, %ctaid.x;
	mov.u32 	%r2, %ctaid.y;
	mov.u32 	%r83, %ctaid.z;
	mov.u32 	%r3, %ntid.x;
	mov.u32 	%r132, %tid.x;
	mad.lo.s32 	%r5, %r83, %r3, %r132;
	mul.wide.u32 	%rd29, %r1, 4;
	add.s64 	%rd30, %rd27, %rd29;
	ld.global.u32 	%r84, [%rd30];
	setp.ge.s32 	%p1, %r5, %r84;
	@%p1 bra 	$L__BB0_65;
	setp.ge.s32 	%p2, %r132, %r82;
	@%p2 bra 	$L__BB0_4;
	mad.lo.s32 	%r85, %r80, %r1, %r5;
	mad.lo.s32 	%r86, %r85, %r81, %r2;
	mul.lo.s32 	%r6, %r86, %r82;
	cvta.to.global.u64 	%rd5, %rd21;
$L__BB0_3:
	add.s32 	%r87, %r132, %r6;
	mul.wide.s32 	%rd31, %r87, 4;
	add.s64 	%rd32, %rd5, %rd31;
	ld.global.f32 	%f32, [%rd32];
	shl.b32 	%r88, %r132, 2;
	mov.u32 	%r89, shared_mem;
	add.s32 	%r90, %r89, %r88;
	st.shared.f32 	[%r90], %f32;
	add.s32 	%r132, %r132, %r3;
	setp.lt.s32 	%p3, %r132, %r82;
	@%p3 bra 	$L__BB0_3;
$L__BB0_4:
	bar.sync 	0;
	setp.lt.s32 	%p4, %r82, 1;
	@%p4 bra 	$L__BB0_17;
	and.b32  	%r9, %r82, 15;
	setp.lt.u32 	%p5, %r82, 16;
	mov.b32 	%r133, 0;
	@%p5 bra 	$L__BB0_8;
	and.b32  	%r133, %r82, 2147483632;
	mov.b32 	%r149, 0;
$L__BB0_7:
	.pragma "nounroll";
	mul.wide.u32 	%rd33, %r149, 4;
	add.s64 	%rd34, %rd4, %rd33;
	mov.f32 	%f33, 0f00000000;
	st.local.v4.f32 	[%rd34], {%f33, %f33, %f33, %f33};
	st.local.v4.f32 	[%rd34+16], {%f33, %f33, %f33, %f33};
	st.local.v4.f32 	[%rd34+32], {%f33, %f33, %f33, %f33};
	st.local.v4.f32 	[%rd34+48], {%f33, %f33, %f33, %f33};
	add.s32 	%r149, %r149, 16;
	setp.eq.s32 	%p6, %r149, %r133;
	@%p6 bra 	$L__BB0_8;
	bra.uni 	$L__BB0_7;
$L__BB0_8:
	setp.eq.s32 	%p7, %r9, 0;
	@%p7 bra 	$L__BB0_17;
	and.b32  	%r12, %r82, 7;
	setp.lt.u32 	%p8, %r9, 8;
	@%p8 bra 	$L__BB0_11;
	mul.wide.u32 	%rd35, %r133, 4;
	add.s64 	%rd36, %rd4, %rd35;
	mov.b32 	%r93, 0;
	st.local.u32 	[%rd36], %r93;
	st.local.u32 	[%rd36+4], %r93;
	st.local.u32 	[%rd36+8], %r93;
	st.local.u32 	[%rd36+12], %r93;
	st.local.u32 	[%rd36+16], %r93;
	st.local.u32 	[%rd36+20], %r93;
	st.local.u32 	[%rd36+24], %r93;
	st.local.u32 	[%rd36+28], %r93;
	add.s32 	%r133, %r133, 8;
$L__BB0_11:
	setp.eq.s32 	%p9, %r12, 0;
	@%p9 bra 	$L__BB0_17;
	and.b32  	%r15, %r82, 3;
	setp.lt.u32 	%p10, %r12, 4;
	@%p10 bra 	$L__BB0_14;
	mul.wide.u32 	%rd37, %r133, 4;
	add.s64 	%rd38, %rd4, %rd37;
	mov.b32 	%r94, 0;
	st.local.u32 	[%rd38], %r94;
	st.local.u32 	[%rd38+4], %r94;
	st.local.u32 	[%rd38+8], %r94;
	st.local.u32 	[%rd38+12], %r94;
	add.s32 	%r133, %r133, 4;
$L__BB0_14:
	setp.eq.s32 	%p11, %r15, 0;
	@%p11 bra 	$L__BB0_17;
	mov.b32 	%r137, 0;
$L__BB0_16:
	.pragma "nounroll";
	mul.wide.u32 	%rd39, %r133, 4;
	add.s64 	%rd40, %rd4, %rd39;
	mov.b32 	%r96, 0;
	st.local.u32 	[%rd40], %r96;
	add.s32 	%r133, %r133, 1;
	add.s32 	%r137, %r137, 1;
	setp.ne.s32 	%p12, %r137, %r15;
	@%p12 bra 	$L__BB0_16;
$L__BB0_17:
	setp.gt.s32 	%p13, %r82, 0;
	add.s32 	%r22, %r5, 1;
	@%p13 bra 	$L__BB0_22;
	mul.f32 	%f1, %f31, 0f00000000;
	mov.f32 	%f373, 0fFF800000;
	mov.f32 	%f361, 0f00000000;
	mov.b32 	%r150, 0;
$L__BB0_19:
	mov.u32 	%r151, %r150;
	add.s32 	%r150, %r151, 64;
	min.s32 	%r60, %r150, %r22;
	mov.f32 	%f375, %f373;
$L__BB0_20:
	max.f32 	%f373, %f375, %f1;
	sub.f32 	%f36, %f1, %f373;
	fma.rn.f32 	%f37, %f36, 0f3BBB989D, 0f3F000000;
	cvt.sat.f32.f32 	%f38, %f37;
	mov.f32 	%f39, 0f4B400001;
	mov.f32 	%f40, 0f437C0000;
	fma.rm.f32 	%f41, %f38, %f40, %f39;
	add.f32 	%f42, %f41, 0fCB40007F;
	neg.f32 	%f43, %f42;
	fma.rn.f32 	%f44, %f36, 0f3FB8AA3B, %f43;
	fma.rn.f32 	%f45, %f36, 0f32A57060, %f44;
	mov.b32 	%r98, %f41;
	shl.b32 	%r99, %r98, 23;
	mov.b32 	%f46, %r99;
	ex2.approx.ftz.f32 	%f47, %f45;
	sub.f32 	%f48, %f375, %f373;
	fma.rn.f32 	%f49, %f48, 0f3BBB989D, 0f3F000000;
	cvt.sat.f32.f32 	%f50, %f49;
	fma.rm.f32 	%f51, %f50, %f40, %f39;
	add.f32 	%f52, %f51, 0fCB40007F;
	neg.f32 	%f53, %f52;
	fma.rn.f32 	%f54, %f48, 0f3FB8AA3B, %f53;
	fma.rn.f32 	%f55, %f48, 0f32A57060, %f54;
	mov.b32 	%r100, %f51;
	shl.b32 	%r101, %r100, 23;
	mov.b32 	%f56, %r101;
	ex2.approx.ftz.f32 	%f57, %f55;
	mul.f32 	%f58, %f57, %f56;
	mul.f32 	%f59, %f361, %f58;
	fma.rn.f32 	%f361, %f47, %f46, %f59;
	add.s32 	%r151, %r151, 1;
	setp.lt.u32 	%p14, %r151, %r60;
	mov.f32 	%f375, %f373;
	@%p14 bra 	$L__BB0_20;
	setp.le.u32 	%p15, %r150, %r5;
	@%p15 bra 	$L__BB0_19;
	bra.uni 	$L__BB0_52;
$L__BB0_22:
	and.b32  	%r23, %r82, 15;
	add.s32 	%r24, %r23, -1;
	and.b32  	%r25, %r82, 7;
	add.s32 	%r26, %r25, -1;
	and.b32  	%r27, %r82, 2147483632;
	and.b32  	%r28, %r82, 3;
	neg.s32 	%r29, %r27;
	cvta.to.global.u64 	%rd6, %rd22;
	mov.f32 	%f362, 0fFF800000;
	mov.f32 	%f361, 0f00000000;
	mov.b32 	%r139, 0;
$L__BB0_23:
	add.s32 	%r31, %r139, 64;
	min.s32 	%r32, %r31, %r22;
$L__BB0_24:
	mov.f32 	%f5, %f362;
	setp.lt.u32 	%p16, %r82, 16;
	shr.u32 	%r104, %r139, 4;
	and.b32  	%r105, %r139, 15;
	mul.wide.u32 	%rd41, %r104, 4;
	add.s64 	%rd42, %rd6, %rd41;
	ld.global.u32 	%r106, [%rd42];
	shl.b32 	%r107, %r106, 4;
	add.s32 	%r108, %r105, %r2;
	add.s32 	%r109, %r108, %r107;
	mul.lo.s32 	%r110, %r109, %r82;
	cvt.s64.s32 	%rd7, %r110;
	mov.f32 	%f370, 0f00000000;
	mov.b32 	%r147, 0;
	@%p16 bra 	$L__BB0_27;
	shl.b64 	%rd43, %rd7, 2;
	add.s64 	%rd44, %rd2, %rd43;
	add.s64 	%rd91, %rd44, 32;
	mov.u32 	%r112, shared_mem;
	add.s32 	%r140, %r112, 32;
	mov.f32 	%f370, 0f00000000;
	mov.u32 	%r141, %r29;
$L__BB0_26:
	.pragma "nounroll";
	ld.shared.v4.f32 	{%f65, %f66, %f67, %f68}, [%r140+-32];
	ld.global.f32 	%f69, [%rd91+-32];
	fma.rn.f32 	%f70, %f65, %f69, %f370;
	ld.global.f32 	%f71, [%rd91+-28];
	fma.rn.f32 	%f72, %f66, %f71, %f70;
	ld.global.f32 	%f73, [%rd91+-24];
	fma.rn.f32 	%f74, %f67, %f73, %f72;
	ld.global.f32 	%f75, [%rd91+-20];
	fma.rn.f32 	%f76, %f68, %f75, %f74;
	ld.shared.v4.f32 	{%f77, %f78, %f79, %f80}, [%r140+-16];
	ld.global.f32 	%f81, [%rd91+-16];
	fma.rn.f32 	%f82, %f77, %f81, %f76;
	ld.global.f32 	%f83, [%rd91+-12];
	fma.rn.f32 	%f84, %f78, %f83, %f82;
	ld.global.f32 	%f85, [%rd91+-8];
	fma.rn.f32 	%f86, %f79, %f85, %f84;
	ld.global.f32 	%f87, [%rd91+-4];
	fma.rn.f32 	%f88, %f80, %f87, %f86;
	ld.shared.v4.f32 	{%f89, %f90, %f91, %f92}, [%r140];
	ld.global.f32 	%f93, [%rd91];
	fma.rn.f32 	%f94, %f89, %f93, %f88;
	ld.global.f32 	%f95, [%rd91+4];
	fma.rn.f32 	%f96, %f90, %f95, %f94;
	ld.global.f32 	%f97, [%rd91+8];
	fma.rn.f32 	%f98, %f91, %f97, %f96;
	ld.global.f32 	%f99, [%rd91+12];
	fma.rn.f32 	%f100, %f92, %f99, %f98;
	ld.shared.v4.f32 	{%f101, %f102, %f103, %f104}, [%r140+16];
	ld.global.f32 	%f105, [%rd91+16];
	fma.rn.f32 	%f106, %f101, %f105, %f100;
	ld.global.f32 	%f107, [%rd91+20];
	fma.rn.f32 	%f108, %f102, %f107, %f106;
	ld.global.f32 	%f109, [%rd91+24];
	fma.rn.f32 	%f110, %f103, %f109, %f108;
	ld.global.f32 	%f111, [%rd91+28];
	fma.rn.f32 	%f370, %f104, %f111, %f110;
	add.s32 	%r141, %r141, 16;
	add.s32 	%r140, %r140, 64;
	add.s64 	%rd91, %rd91, 64;
	setp.eq.s32 	%p17, %r141, 0;
	mov.u32 	%r147, %r27;
	@%p17 bra 	$L__BB0_27;
	bra.uni 	$L__BB0_26;
$L__BB0_27:
	setp.eq.s32 	%p18, %r23, 0;
	@%p18 bra 	$L__BB0_37;
	setp.lt.u32 	%p19, %r24, 7;
	@%p19 bra 	$L__BB0_30;
	shl.b32 	%r113, %r147, 2;
	mov.u32 	%r114, shared_mem;
	add.s32 	%r115, %r114, %r113;
	ld.shared.f32 	%f113, [%r115];
	cvt.u64.u32 	%rd45, %r147;
	add.s64 	%rd46, %rd7, %rd45;
	shl.b64 	%rd47, %rd46, 2;
	add.s64 	%rd48, %rd2, %rd47;
	ld.global.f32 	%f114, [%rd48];
	fma.rn.f32 	%f115, %f113, %f114, %f370;
	ld.shared.f32 	%f116, [%r115+4];
	ld.global.f32 	%f117, [%rd48+4];
	fma.rn.f32 	%f118, %f116, %f117, %f115;
	ld.shared.f32 	%f119, [%r115+8];
	ld.global.f32 	%f120, [%rd48+8];
	fma.rn.f32 	%f121, %f119, %f120, %f118;
	ld.shared.f32 	%f122, [%r115+12];
	ld.global.f32 	%f123, [%rd48+12];
	fma.rn.f32 	%f124, %f122, %f123, %f121;
	ld.shared.f32 	%f125, [%r115+16];
	ld.global.f32 	%f126, [%rd48+16];
	fma.rn.f32 	%f127, %f125, %f126, %f124;
	ld.shared.f32 	%f128, [%r115+20];
	ld.global.f32 	%f129, [%rd48+20];
	fma.rn.f32 	%f130, %f128, %f129, %f127;
	ld.shared.f32 	%f131, [%r115+24];
	ld.global.f32 	%f132, [%rd48+24];
	fma.rn.f32 	%f133, %f131, %f132, %f130;
	ld.shared.f32 	%f134, [%r115+28];
	ld.global.f32 	%f135, [%rd48+28];
	fma.rn.f32 	%f370, %f134, %f135, %f133;
	add.s32 	%r147, %r147, 8;
$L__BB0_30:
	setp.eq.s32 	%p20, %r25, 0;
	@%p20 bra 	$L__BB0_37;
	setp.lt.u32 	%p21, %r26, 3;
	@%p21 bra 	$L__BB0_33;
	shl.b32 	%r116, %r147, 2;
	mov.u32 	%r117, shared_mem;
	add.s32 	%r118, %r117, %r116;
	ld.shared.f32 	%f137, [%r118];
	cvt.u64.u32 	%rd49, %r147;
	add.s64 	%rd50, %rd7, %rd49;
	shl.b64 	%rd51, %rd50, 2;
	add.s64 	%rd52, %rd2, %rd51;
	ld.global.f32 	%f138, [%rd52];
	fma.rn.f32 	%f139, %f137, %f138, %f370;
	ld.shared.f32 	%f140, [%r118+4];
	ld.global.f32 	%f141, [%rd52+4];
	fma.rn.f32 	%f142, %f140, %f141, %f139;
	ld.shared.f32 	%f143, [%r118+8];
	ld.global.f32 	%f144, [%rd52+8];
	fma.rn.f32 	%f145, %f143, %f144, %f142;
	ld.shared.f32 	%f146, [%r118+12];
	ld.global.f32 	%f147, [%rd52+12];
	fma.rn.f32 	%f370, %f146, %f147, %f145;
	add.s32 	%r147, %r147, 4;
$L__BB0_33:
	setp.eq.s32 	%p22, %r28, 0;
	@%p22 bra 	$L__BB0_37;
	setp.eq.s32 	%p23, %r28, 1;
	shl.b32 	%r119, %r147, 2;
	mov.u32 	%r120, shared_mem;
	add.s32 	%r51, %r120, %r119;
	ld.shared.f32 	%f148, [%r51];
	cvt.u64.u32 	%rd53, %r147;
	add.s64 	%rd54, %rd7, %rd53;
	shl.b64 	%rd55, %rd54, 2;
	add.s64 	%rd13, %rd2, %rd55;
	ld.global.f32 	%f149, [%rd13];
	fma.rn.f32 	%f370, %f148, %f149, %f370;
	@%p23 bra 	$L__BB0_37;
	setp.eq.s32 	%p24, %r28, 2;
	ld.shared.f32 	%f150, [%r51+4];
	ld.global.f32 	%f151, [%rd13+4];
	fma.rn.f32 	%f370, %f150, %f151, %f370;
	@%p24 bra 	$L__BB0_37;
	ld.shared.f32 	%f152, [%r51+8];
	ld.global.f32 	%f153, [%rd13+8];
	fma.rn.f32 	%f370, %f152, %f153, %f370;
$L__BB0_37:
	mul.f32 	%f154, %f31, %f370;
	max.f32 	%f362, %f5, %f154;
	sub.f32 	%f155, %f154, %f362;
	fma.rn.f32 	%f156, %f155, 0f3BBB989D, 0f3F000000;
	cvt.sat.f32.f32 	%f157, %f156;
	mov.f32 	%f158, 0f4B400001;
	mov.f32 	%f159, 0f437C0000;
	fma.rm.f32 	%f160, %f157, %f159, %f158;
	add.f32 	%f161, %f160, 0fCB40007F;
	neg.f32 	%f162, %f161;
	fma.rn.f32 	%f163, %f155, 0f3FB8AA3B, %f162;
	fma.rn.f32 	%f164, %f155, 0f32A57060, %f163;
	mov.b32 	%r122, %f160;
	shl.b32 	%r123, %r122, 23;
	mov.b32 	%f165, %r123;
	ex2.approx.ftz.f32 	%f166, %f164;
	mul.f32 	%f21, %f166, %f165;
	sub.f32 	%f167, %f5, %f362;
	fma.rn.f32 	%f168, %f167, 0f3BBB989D, 0f3F000000;
	cvt.sat.f32.f32 	%f169, %f168;
	fma.rm.f32 	%f170, %f169, %f159, %f158;
	add.f32 	%f171, %f170, 0fCB40007F;
	neg.f32 	%f172, %f171;
	fma.rn.f32 	%f173, %f167, 0f3FB8AA3B, %f172;
	fma.rn.f32 	%f174, %f167, 0f32A57060, %f173;
	mov.b32 	%r124, %f170;
	shl.b32 	%r125, %r124, 23;
	mov.b32 	%f175, %r125;
	ex2.approx.ftz.f32 	%f176, %f174;
	mul.f32 	%f22, %f176, %f175;
	fma.rn.f32 	%f361, %f361, %f22, %f21;
	mov.b32 	%r144, 0;
	@%p16 bra 	$L__BB0_40;
	mov.b32 	%r142, 0;
$L__BB0_39:
	.pragma "nounroll";
	cvt.u64.u32 	%rd56, %r142;
	mul.wide.u32 	%rd57, %r142, 4;
	add.s64 	%rd58, %rd4, %rd57;
	ld.local.v4.f32 	{%f177, %f178, %f179, %f180}, [%rd58];
	add.s64 	%rd59, %rd56, %rd7;
	shl.b64 	%rd60, %rd59, 2;
	add.s64 	%rd61, %rd3, %rd60;
	ld.global.f32 	%f181, [%rd61];
	mul.f32 	%f182, %f21, %f181;
	fma.rn.f32 	%f183, %f22, %f177, %f182;
	ld.global.f32 	%f184, [%rd61+4];
	mul.f32 	%f185, %f21, %f184;
	fma.rn.f32 	%f186, %f22, %f178, %f185;
	ld.global.f32 	%f187, [%rd61+8];
	mul.f32 	%f188, %f21, %f187;
	fma.rn.f32 	%f189, %f22, %f179, %f188;
	ld.global.f32 	%f190, [%rd61+12];
	mul.f32 	%f191, %f21, %f190;
	fma.rn.f32 	%f192, %f22, %f180, %f191;
	st.local.v4.f32 	[%rd58], {%f183, %f186, %f189, %f192};
	ld.local.v4.f32 	{%f193, %f194, %f195, %f196}, [%rd58+16];
	ld.global.f32 	%f197, [%rd61+16];
	mul.f32 	%f198, %f21, %f197;
	fma.rn.f32 	%f199, %f22, %f193, %f198;
	ld.global.f32 	%f200, [%rd61+20];
	mul.f32 	%f201, %f21, %f200;
	fma.rn.f32 	%f202, %f22, %f194, %f201;
	ld.global.f32 	%f203, [%rd61+24];
	mul.f32 	%f204, %f21, %f203;
	fma.rn.f32 	%f205, %f22, %f195, %f204;
	ld.global.f32 	%f206, [%rd61+28];
	mul.f32 	%f207, %f21, %f206;
	fma.rn.f32 	%f208, %f22, %f196, %f207;
	st.local.v4.f32 	[%rd58+16], {%f199, %f202, %f205, %f208};
	ld.local.v4.f32 	{%f209, %f210, %f211, %f212}, [%rd58+32];
	ld.global.f32 	%f213, [%rd61+32];
	mul.f32 	%f214, %f21, %f213;
	fma.rn.f32 	%f215, %f22, %f209, %f214;
	ld.global.f32 	%f216, [%rd61+36];
	mul.f32 	%f217, %f21, %f216;
	fma.rn.f32 	%f218, %f22, %f210, %f217;
	ld.global.f32 	%f219, [%rd61+40];
	mul.f32 	%f220, %f21, %f219;
	fma.rn.f32 	%f221, %f22, %f211, %f220;
	ld.global.f32 	%f222, [%rd61+44];
	mul.f32 	%f223, %f21, %f222;
	fma.rn.f32 	%f224, %f22, %f212, %f223;
	st.local.v4.f32 	[%rd58+32], {%f215, %f218, %f221, %f224};
	ld.local.v4.f32 	{%f225, %f226, %f227, %f228}, [%rd58+48];
	ld.global.f32 	%f229, [%rd61+48];
	mul.f32 	%f230, %f21, %f229;
	fma.rn.f32 	%f231, %f22, %f225, %f230;
	ld.global.f32 	%f232, [%rd61+52];
	mul.f32 	%f233, %f21, %f232;
	fma.rn.f32 	%f234, %f22, %f226, %f233;
	ld.global.f32 	%f235, [%rd61+56];
	mul.f32 	%f236, %f21, %f235;
	fma.rn.f32 	%f237, %f22, %f227, %f236;
	ld.global.f32 	%f238, [%rd61+60];
	mul.f32 	%f239, %f21, %f238;
	fma.rn.f32 	%f240, %f22, %f228, %f239;
	st.local.v4.f32 	[%rd58+48], {%f231, %f234, %f237, %f240};
	add.s32 	%r142, %r142, 16;
	setp.ne.s32 	%p26, %r142, %r27;
	mov.u32 	%r144, %r27;
	@%p26 bra 	$L__BB0_39;
$L__BB0_40:
	@%p18 bra 	$L__BB0_50;
	setp.lt.u32 	%p28, %r24, 7;
	@%p28 bra 	$L__BB0_43;
	cvt.u64.u32 	%rd62, %r144;
	mul.wide.u32 	%rd63, %r144, 4;
	add.s64 	%rd64, %rd4, %rd63;
	ld.local.f32 	%f241, [%rd64];
	add.s64 	%rd65, %rd62, %rd7;
	shl.b64 	%rd66, %rd65, 2;
	add.s64 	%rd67, %rd3, %rd66;
	ld.global.f32 	%f242, [%rd67];
	mul.f32 	%f243, %f21, %f242;
	fma.rn.f32 	%f244, %f22, %f241, %f243;
	st.local.f32 	[%rd64], %f244;
	ld.local.f32 	%f245, [%rd64+4];
	ld.global.f32 	%f246, [%rd67+4];
	mul.f32 	%f247, %f21, %f246;
	fma.rn.f32 	%f248, %f22, %f245, %f247;
	st.local.f32 	[%rd64+4], %f248;
	ld.local.f32 	%f249, [%rd64+8];
	ld.global.f32 	%f250, [%rd67+8];
	mul.f32 	%f251, %f21, %f250;
	fma.rn.f32 	%f252, %f22, %f249, %f251;
	st.local.f32 	[%rd64+8], %f252;
	ld.local.f32 	%f253, [%rd64+12];
	ld.global.f32 	%f254, [%rd67+12];
	mul.f32 	%f255, %f21, %f254;
	fma.rn.f32 	%f256, %f22, %f253, %f255;
	st.local.f32 	[%rd64+12], %f256;
	ld.local.f32 	%f257, [%rd64+16];
	ld.global.f32 	%f258, [%rd67+16];
	mul.f32 	%f259, %f21, %f258;
	fma.rn.f32 	%f260, %f22, %f257, %f259;
	st.local.f32 	[%rd64+16], %f260;
	ld.local.f32 	%f261, [%rd64+20];
	ld.global.f32 	%f262, [%rd67+20];
	mul.f32 	%f263, %f21, %f262;
	fma.rn.f32 	%f264, %f22, %f261, %f263;
	st.local.f32 	[%rd64+20], %f264;
	ld.local.f32 	%f265, [%rd64+24];
	ld.global.f32 	%f266, [%rd67+24];
	mul.f32 	%f267, %f21, %f266;
	fma.rn.f32 	%f268, %f22, %f265, %f267;
	st.local.f32 	[%rd64+24], %f268;
	ld.local.f32 	%f269, [%rd64+28];
	ld.global.f32 	%f270, [%rd67+28];
	mul.f32 	%f271, %f21, %f270;
	fma.rn.f32 	%f272, %f22, %f269, %f271;
	st.local.f32 	[%rd64+28], %f272;
	add.s32 	%r144, %r144, 8;
$L__BB0_43:
	setp.eq.s32 	%p29, %r25, 0;
	@%p29 bra 	$L__BB0_50;
	setp.lt.u32 	%p30, %r26, 3;
	@%p30 bra 	$L__BB0_46;
	cvt.u64.u32 	%rd68, %r144;
	mul.wide.u32 	%rd69, %r144, 4;
	add.s64 	%rd70, %rd4, %rd69;
	ld.local.f32 	%f273, [%rd70];
	add.s64 	%rd71, %rd68, %rd7;
	shl.b64 	%rd72, %rd71, 2;
	add.s64 	%rd73, %rd3, %rd72;
	ld.global.f32 	%f274, [%rd73];
	mul.f32 	%f275, %f21, %f274;
	fma.rn.f32 	%f276, %f22, %f273, %f275;
	st.local.f32 	[%rd70], %f276;
	ld.local.f32 	%f277, [%rd70+4];
	ld.global.f32 	%f278, [%rd73+4];
	mul.f32 	%f279, %f21, %f278;
	fma.rn.f32 	%f280, %f22, %f277, %f279;
	st.local.f32 	[%rd70+4], %f280;
	ld.local.f32 	%f281, [%rd70+8];
	ld.global.f32 	%f282, [%rd73+8];
	mul.f32 	%f283, %f21, %f282;
	fma.rn.f32 	%f284, %f22, %f281, %f283;
	st.local.f32 	[%rd70+8], %f284;
	ld.local.f32 	%f285, [%rd70+12];
	ld.global.f32 	%f286, [%rd73+12];
	mul.f32 	%f287, %f21, %f286;
	fma.rn.f32 	%f288, %f22, %f285, %f287;
	st.local.f32 	[%rd70+12], %f288;
	add.s32 	%r144, %r144, 4;
$L__BB0_46:
	setp.eq.s32 	%p31, %r28, 0;
	@%p31 bra 	$L__BB0_50;
	setp.eq.s32 	%p32, %r28, 1;
	cvt.u64.u32 	%rd74, %r144;
	mul.wide.u32 	%rd75, %r144, 4;
	add.s64 	%rd11, %rd4, %rd75;
	ld.local.f32 	%f289, [%rd11];
	add.s64 	%rd76, %rd74, %rd7;
	shl.b64 	%rd77, %rd76, 2;
	add.s64 	%rd12, %rd3, %rd77;
	ld.global.f32 	%f290, [%rd12];
	mul.f32 	%f291, %f21, %f290;
	fma.rn.f32 	%f292, %f22, %f289, %f291;
	st.local.f32 	[%rd11], %f292;
	@%p32 bra 	$L__BB0_50;
	setp.eq.s32 	%p33, %r28, 2;
	ld.local.f32 	%f293, [%rd11+4];
	ld.global.f32 	%f294, [%rd12+4];
	mul.f32 	%f295, %f21, %f294;
	fma.rn.f32 	%f296, %f22, %f293, %f295;
	st.local.f32 	[%rd11+4], %f296;
	@%p33 bra 	$L__BB0_50;
	ld.local.f32 	%f297, [%rd11+8];
	ld.global.f32 	%f298, [%rd12+8];
	mul.f32 	%f299, %f21, %f298;
	fma.rn.f32 	%f300, %f22, %f297, %f299;
	st.local.f32 	[%rd11+8], %f300;
$L__BB0_50:
	add.s32 	%r139, %r139, 1;
	setp.lt.u32 	%p34, %r139, %r32;
	@%p34 bra 	$L__BB0_24;
	setp.gt.u32 	%p35, %r31, %r5;
	mov.u32 	%r139, %r31;
	@%p35 bra 	$L__BB0_52;
	bra.uni 	$L__BB0_23;
$L__BB0_52:
	setp.lt.s32 	%p36, %r82, 1;
	@%p36 bra 	$L__BB0_65;
	mad.lo.s32 	%r128, %r80, %r1, %r5;
	mad.lo.s32 	%r129, %r128, %r81, %r2;
	mul.lo.s32 	%r54, %r129, %r82;
	and.b32  	%r55, %r82, 15;
	setp.lt.u32 	%p37, %r82, 16;
	mov.b32 	%r154, 0;
	@%p37 bra 	$L__BB0_56;
	and.b32  	%r154, %r82, 2147483632;
	neg.s32 	%r153, %r154;
	add.s64 	%rd14, %rd1, 32;
	add.s64 	%rd92, %rd4, 32;
	mov.u32 	%r152, %r54;
$L__BB0_55:
	.pragma "nounroll";
	mul.wide.s32 	%rd78, %r152, 4;
	add.s64 	%rd79, %rd14, %rd78;
	ld.local.v4.f32 	{%f301, %f302, %f303, %f304}, [%rd92+-32];
	div.rn.f32 	%f305, %f301, %f361;
	st.global.f32 	[%rd79+-32], %f305;
	div.rn.f32 	%f306, %f302, %f361;
	st.global.f32 	[%rd79+-28], %f306;
	div.rn.f32 	%f307, %f303, %f361;
	st.global.f32 	[%rd79+-24], %f307;
	div.rn.f32 	%f308, %f304, %f361;
	st.global.f32 	[%rd79+-20], %f308;
	ld.local.v4.f32 	{%f309, %f310, %f311, %f312}, [%rd92+-16];
	div.rn.f32 	%f313, %f309, %f361;
	st.global.f32 	[%rd79+-16], %f313;
	div.rn.f32 	%f314, %f310, %f361;
	st.global.f32 	[%rd79+-12], %f314;
	div.rn.f32 	%f315, %f311, %f361;
	st.global.f32 	[%rd79+-8], %f315;
	div.rn.f32 	%f316, %f312, %f361;
	st.global.f32 	[%rd79+-4], %f316;
	ld.local.v4.f32 	{%f317, %f318, %f319, %f320}, [%rd92];
	div.rn.f32 	%f321, %f317, %f361;
	st.global.f32 	[%rd79], %f321;
	div.rn.f32 	%f322, %f318, %f361;
	st.global.f32 	[%rd79+4], %f322;
	div.rn.f32 	%f323, %f319, %f361;
	st.global.f32 	[%rd79+8], %f323;
	div.rn.f32 	%f324, %f320, %f361;
	st.global.f32 	[%rd79+12], %f324;
	ld.local.v4.f32 	{%f325, %f326, %f327, %f328}, [%rd92+16];
	div.rn.f32 	%f329, %f325, %f361;
	st.global.f32 	[%rd79+16], %f329;
	div.rn.f32 	%f330, %f326, %f361;
	st.global.f32 	[%rd79+20], %f330;
	div.rn.f32 	%f331, %f327, %f361;
	st.global.f32 	[%rd79+24], %f331;
	div.rn.f32 	%f332, %f328, %f361;
	st.global.f32 	[%rd79+28], %f332;
	add.s32 	%r153, %r153, 16;
	add.s32 	%r152, %r152, 16;
	add.s64 	%rd92, %rd92, 64;
	setp.ne.s32 	%p38, %r153, 0;
	@%p38 bra 	$L__BB0_55;
$L__BB0_56:
	setp.eq.s32 	%p39, %r55, 0;
	@%p39 bra 	$L__BB0_65;
	and.b32  	%r68, %r82, 7;
	setp.lt.u32 	%p40, %r55, 8;
	@%p40 bra 	$L__BB0_59;
	add.s32 	%r130, %r154, %r54;
	mul.wide.u32 	%rd80, %r154, 4;
	add.s64 	%rd81, %rd4, %rd80;
	ld.local.f32 	%f333, [%rd81];
	div.rn.f32 	%f334, %f333, %f361;
	mul.wide.s32 	%rd82, %r130, 4;
	add.s64 	%rd83, %rd1, %rd82;
	st.global.f32 	[%rd83], %f334;
	ld.local.f32 	%f335, [%rd81+4];
	div.rn.f32 	%f336, %f335, %f361;
	st.global.f32 	[%rd83+4], %f336;
	ld.local.f32 	%f337, [%rd81+8];
	div.rn.f32 	%f338, %f337, %f361;
	st.global.f32 	[%rd83+8], %f338;
	ld.local.f32 	%f339, [%rd81+12];
	div.rn.f32 	%f340, %f339, %f361;
	st.global.f32 	[%rd83+12], %f340;
	ld.local.f32 	%f341, [%rd81+16];
	div.rn.f32 	%f342, %f341, %f361;
	st.global.f32 	[%rd83+16], %f342;
	ld.local.f32 	%f343, [%rd81+20];
	div.rn.f32 	%f344, %f343, %f361;
	st.global.f32 	[%rd83+20], %f344;
	ld.local.f32 	%f345, [%rd81+24];
	div.rn.f32 	%f346, %f345, %f361;
	st.global.f32 	[%rd83+24], %f346;
	ld.local.f32 	%f347, [%rd81+28];
	div.rn.f32 	%f348, %f347, %f361;
	st.global.f32 	[%rd83+28], %f348;
	add.s32 	%r154, %r154, 8;
$L__BB0_59:
	setp.eq.s32 	%p41, %r68, 0;
	@%p41 bra 	$L__BB0_65;
	and.b32  	%r71, %r82, 3;
	setp.lt.u32 	%p42, %r68, 4;
	@%p42 bra 	$L__BB0_62;
	add.s32 	%r131, %r154, %r54;
	mul.wide.u32 	%rd84, %r154, 4;
	add.s64 	%rd85, %rd4, %rd84;
	ld.local.f32 	%f349, [%rd85];
	div.rn.f32 	%f350, %f349, %f361;
	mul.wide.s32 	%rd86, %r131, 4;
	add.s64 	%rd87, %rd1, %rd86;
	st.global.f32 	[%rd87], %f350;
	ld.local.f32 	%f351, [%rd85+4];
	div.rn.f32 	%f352, %f351, %f361;
	st.global.f32 	[%rd87+4], %f352;
	ld.local.f32 	%f353, [%rd85+8];
	div.rn.f32 	%f354, %f353, %f361;
	st.global.f32 	[%rd87+8], %f354;
	ld.local.f32 	%f355, [%rd85+12];
	div.rn.f32 	%f356, %f355, %f361;
	st.global.f32 	[%rd87+12], %f356;
	add.s32 	%r154, %r154, 4;
$L__BB0_62:
	setp.eq.s32 	%p43, %r71, 0;
	@%p43 bra 	$L__BB0_65;
	mul.wide.u32 	%rd88, %r154, 4;
	add.s64 	%rd93, %rd4, %rd88;
	add.s32 	%r158, %r154, %r54;
	neg.s32 	%r157, %r71;
$L__BB0_64:
	.pragma "nounroll";
	mul.wide.s32 	%rd89, %r158, 4;
	add.s64 	%rd90, %rd1, %rd89;
	ld.local.f32 	%f357, [%rd93];
	div.rn.f32 	%f358, %f357, %f361;
	st.global.f32 	[%rd90], %f358;
	add.s64 	%rd93, %rd93, 4;
	add.s32 	%r158, %r158, 1;
	add.s32 	%r157, %r157, 1;
	setp.ne.s32 	%p44, %r157, 0;
	@%p44 bra 	$L__BB0_64;
$L__BB0_65:
	ret;

}
	// .globl	_Z14pagedAttentionPKfS0_S0_PKiPfPiiiiiif
.visible .entry _Z14pagedAttentionPKfS0_S0_PKiPfPiiiiiif(
	.param .u64 .ptr .align 1 _Z14pagedAttentionPKfS0_S0_PKiPfPiiiiiif_param_0,
	.param .u64 .ptr .align 1 _Z14pagedAttentionPKfS0_S0_PKiPfPiiiiiif_param_1,
	.param .u64 .ptr .align 1 _Z14pagedAttentionPKfS0_S0_PKiPfPiiiiiif_param_2,
	.param .u64 .ptr .align 1 _Z14pagedAttentionPKfS0_S0_PKiPfPiiiiiif_param_3,
	.param .u64 .ptr .align 1 _Z14pagedAttentionPKfS0_S0_PKiPfPiiiiiif_param_4,
	.param .u64 .ptr .align 1 _Z14pagedAttentionPKfS0_S0_PKiPfPiiiiiif_param_5,
	.param .u32 _Z14pagedAttentionPKfS0_S0_PKiPfPiiiiiif_param_6,
	.param .u32 _Z14pagedAttentionPKfS0_S0_PKiPfPiiiiiif_param_7,
	.param .u32 _Z14pagedAttentionPKfS0_S0_PKiPfPiiiiiif_param_8,
	.param .u32 _Z14pagedAttentionPKfS0_S0_PKiPfPiiiiiif_param_9,
	.param .u32 _Z14pagedAttentionPKfS0_S0_PKiPfPiiiiiif_param_10,
	.param .f32 _Z14pagedAttentionPKfS0_S0_PKiPfPiiiiiif_param_11
)
{
	.local .align 16 .b8 	__local_depot1[512];
	.reg .b64 	%SP;
	.reg .b64 	%SPL;
	.reg .pred 	%p<41>;
	.reg .b32 	%r<147>;
	.reg .b32 	%f<376>;
	.reg .b64 	%rd<100>;

	mov.u64 	%SPL, __local_depot1;
	ld.param.u64 	%rd21, [_Z14pagedAttentionPKfS0_S0_PKiPfPiiiiiif_param_0];
	ld.param.u64 	%rd22, [_Z14pagedAttentionPKfS0_S0_PKiPfPiiiiiif_param_1];
	ld.param.u64 	%rd23, [_Z14pagedAttentionPKfS0_S0_PKiPfPiiiiiif_param_2];
	ld.param.u64 	%rd20, [_Z14pagedAttentionPKfS0_S0_PKiPfPiiiiiif_param_3];
	ld.param.u64 	%rd24, [_Z14pagedAttentionPKfS0_S0_PKiPfPiiiiiif_param_4];
	ld.param.u64 	%rd25, [_Z14pagedAttentionPKfS0_S0_PKiPfPiiiiiif_param_5];
	ld.param.u32 	%r72, [_Z14pagedAttentionPKfS0_S0_PKiPfPiiiiiif_param_7];
	ld.param.u32 	%r73, [_Z14pagedAttentionPKfS0_S0_PKiPfPiiiiiif_param_8];
	ld.param.u32 	%r74, [_Z14pagedAttentionPKfS0_S0_PKiPfPiiiiiif_param_9];
	ld.param.u32 	%r75, [_Z14pagedAttentionPKfS0_S0_PKiPfPiiiiiif_param_10];
	ld.param.f32 	%f33, [_Z14pagedAttentionPKfS0_S0_PKiPfPiiiiiif_param_11];
	cvta.to.global.u64 	%rd1, %rd24;
	cvta.to.global.u64 	%rd2, %rd22;
	cvta.to.global.u64 	%rd3, %rd21;
	cvta.to.global.u64 	%rd4, %rd23;
	cvta.to.global.u64 	%rd26, %rd25;
	add.u64 	%rd5, %SPL, 0;
	mov.u32 	%r1, %ctaid.x;
	mov.u32 	%r76, %ctaid.z;
	mov.u32 	%r77, %ntid.x;
	mov.u32 	%r78, %tid.x;
	mad.lo.s32 	%r2, %r76, %r77, %r78;
	mul.wide.u32 	%rd28, %r1, 4;
	add.s64 	%rd29, %rd26, %rd28;
	ld.global.u32 	%r79, [%rd29];
	setp.ge.s32 	%p1, %r2, %r79;
	@%p1 bra 	$L__BB1_59;
	mov.u32 	%r80, %ctaid.y;
	mul.lo.s32 	%r3, %r74, %r80;
	mad.lo.s32 	%r81, %r72, %r1, %r2;
	mul.lo.s32 	%r82, %r74, %r73;
	mad.lo.s32 	%r4, %r82, %r81, %r3;
	setp.lt.s32 	%p2, %r74, 1;
	@%p2 bra 	$L__BB1_40;
	and.b32  	%r5, %r74, 15;
	setp.lt.u32 	%p7, %r74, 16;
	mov.b32 	%r122, 0;
	@%p7 bra 	$L__BB1_5;
	and.b32  	%r122, %r74, 2147483632;
	mov.b32 	%r137, 0;
$L__BB1_4:
	.pragma "nounroll";
	mul.wide.u32 	%rd30, %r137, 4;
	add.s64 	%rd31, %rd5, %rd30;
	mov.f32 	%f104, 0f00000000;
	st.local.v4.f32 	[%rd31], {%f104, %f104, %f104, %f104};
	st.local.v4.f32 	[%rd31+16], {%f104, %f104, %f104, %f104};
	st.local.v4.f32 	[%rd31+32], {%f104, %f104, %f104, %f104};
	st.local.v4.f32 	[%rd31+48], {%f104, %f104, %f104, %f104};
	add.s32 	%r137, %r137, 16;
	setp.eq.s32 	%p8, %r137, %r122;
	@%p8 bra 	$L__BB1_5;
	bra.uni 	$L__BB1_4;
$L__BB1_5:
	setp.eq.s32 	%p9, %r5, 0;
	@%p9 bra 	$L__BB1_14;
	and.b32  	%r8, %r74, 7;
	setp.lt.u32 	%p10, %r5, 8;
	@%p10 bra 	$L__BB1_8;
	mul.wide.u32 	%rd32, %r122, 4;
	add.s64 	%rd33, %rd5, %rd32;
	mov.b32 	%r97, 0;
	st.local.u32 	[%rd33], %r97;
	st.local.u32 	[%rd33+4], %r97;
	st.local.u32 	[%rd33+8], %r97;
	st.local.u32 	[%rd33+12], %r97;
	st.local.u32 	[%rd33+16], %r97;
	st.local.u32 	[%rd33+20], %r97;
	st.local.u32 	[%rd33+24], %r97;
	st.local.u32 	[%rd33+28], %r97;
	add.s32 	%r122, %r122, 8;
$L__BB1_8:
	setp.eq.s32 	%p11, %r8, 0;
	@%p11 bra 	$L__BB1_14;
	and.b32  	%r11, %r74, 3;
	setp.lt.u32 	%p12, %r8, 4;
	@%p12 bra 	$L__BB1_11;
	mul.wide.u32 	%rd34, %r122, 4;
	add.s64 	%rd35, %rd5, %rd34;
	mov.b32 	%r98, 0;
	st.local.u32 	[%rd35], %r98;
	st.local.u32 	[%rd35+4], %r98;
	st.local.u32 	[%rd35+8], %r98;
	st.local.u32 	[%rd35+12], %r98;
	add.s32 	%r122, %r122, 4;
$L__BB1_11:
	setp.eq.s32 	%p13, %r11, 0;
	@%p13 bra 	$L__BB1_14;
	mov.b32 	%r126, 0;
$L__BB1_13:
	.pragma "nounroll";
	mul.wide.u32 	%rd36, %r122, 4;
	add.s64 	%rd37, %rd5, %rd36;
	mov.b32 	%r100, 0;
	st.local.u32 	[%rd37], %r100;
	add.s32 	%r122, %r122, 1;
	add.s32 	%r126, %r126, 1;
	setp.ne.s32 	%p14, %r126, %r11;
	@%p14 bra 	$L__BB1_13;
$L__BB1_14:
	and.b32  	%r18, %r74, 7;
	add.s32 	%r19, %r18, -1;
	and.b32  	%r20, %r74, 3;
	and.b32  	%r21, %r74, 2147483640;
	and.b32  	%r22, %r74, 1;
	and.b32  	%r23, %r74, 2147483632;
	neg.s32 	%r24, %r21;
	cvta.to.global.u64 	%rd6, %rd20;
	mov.f32 	%f359, 0fFF800000;
	mov.f32 	%f375, 0f00000000;
	mov.b32 	%r127, 0;
$L__BB1_15:
	mov.f32 	%f2, %f359;
	mov.u32 	%r25, %r127;
	setp.lt.u32 	%p15, %r74, 8;
	div.s32 	%r103, %r25, %r75;
	mul.lo.s32 	%r104, %r103, %r75;
	sub.s32 	%r105, %r25, %r104;
	mul.wide.s32 	%rd38, %r103, 4;
	add.s64 	%rd39, %rd6, %rd38;
	ld.global.u32 	%r106, [%rd39];
	mad.lo.s32 	%r107, %r106, %r75, %r105;
	mad.lo.s32 	%r108, %r107, %r74, %r3;
	cvt.s64.s32 	%rd7, %r108;
	mov.f32 	%f367, 0f00000000;
	mov.b32 	%r135, 0;
	@%p15 bra 	$L__BB1_18;
	shl.b64 	%rd40, %rd7, 2;
	add.s64 	%rd41, %rd2, %rd40;
	add.s64 	%rd97, %rd41, 16;
	mov.f32 	%f367, 0f00000000;
	mov.u32 	%r128, %r4;
	mov.u32 	%r129, %r24;
$L__BB1_17:
	.pragma "nounroll";
	mul.wide.s32 	%rd42, %r128, 4;
	add.s64 	%rd43, %rd3, %rd42;
	ld.global.f32 	%f110, [%rd43];
	ld.global.f32 	%f111, [%rd97+-16];
	fma.rn.f32 	%f112, %f110, %f111, %f367;
	ld.global.f32 	%f113, [%rd43+4];
	ld.global.f32 	%f114, [%rd97+-12];
	fma.rn.f32 	%f115, %f113, %f114, %f112;
	ld.global.f32 	%f116, [%rd43+8];
	ld.global.f32 	%f117, [%rd97+-8];
	fma.rn.f32 	%f118, %f116, %f117, %f115;
	ld.global.f32 	%f119, [%rd43+12];
	ld.global.f32 	%f120, [%rd97+-4];
	fma.rn.f32 	%f121, %f119, %f120, %f118;
	ld.global.f32 	%f122, [%rd43+16];
	ld.global.f32 	%f123, [%rd97];
	fma.rn.f32 	%f124, %f122, %f123, %f121;
	ld.global.f32 	%f125, [%rd43+20];
	ld.global.f32 	%f126, [%rd97+4];
	fma.rn.f32 	%f127, %f125, %f126, %f124;
	ld.global.f32 	%f128, [%rd43+24];
	ld.global.f32 	%f129, [%rd97+8];
	fma.rn.f32 	%f130, %f128, %f129, %f127;
	ld.global.f32 	%f131, [%rd43+28];
	ld.global.f32 	%f132, [%rd97+12];
	fma.rn.f32 	%f367, %f131, %f132, %f130;
	add.s32 	%r129, %r129, 8;
	add.s32 	%r128, %r128, 8;
	add.s64 	%rd97, %rd97, 32;
	setp.eq.s32 	%p16, %r129, 0;
	mov.u32 	%r135, %r21;
	@%p16 bra 	$L__BB1_18;
	bra.uni 	$L__BB1_17;
$L__BB1_18:
	setp.eq.s32 	%p17, %r18, 0;
	@%p17 bra 	$L__BB1_26;
	setp.lt.u32 	%p18, %r19, 3;
	@%p18 bra 	$L__BB1_21;
	add.s32 	%r109, %r135, %r4;
	mul.wide.s32 	%rd44, %r109, 4;
	add.s64 	%rd45, %rd3, %rd44;
	ld.global.f32 	%f134, [%rd45];
	cvt.u64.u32 	%rd46, %r135;
	add.s64 	%rd47, %rd7, %rd46;
	shl.b64 	%rd48, %rd47, 2;
	add.s64 	%rd49, %rd2, %rd48;
	ld.global.f32 	%f135, [%rd49];
	fma.rn.f32 	%f136, %f134, %f135, %f367;
	ld.global.f32 	%f137, [%rd45+4];
	ld.global.f32 	%f138, [%rd49+4];
	fma.rn.f32 	%f139, %f137, %f138, %f136;
	ld.global.f32 	%f140, [%rd45+8];
	ld.global.f32 	%f141, [%rd49+8];
	fma.rn.f32 	%f142, %f140, %f141, %f139;
	ld.global.f32 	%f143, [%rd45+12];
	ld.global.f32 	%f144, [%rd49+12];
	fma.rn.f32 	%f367, %f143, %f144, %f142;
	add.s32 	%r135, %r135, 4;
$L__BB1_21:
	setp.eq.s32 	%p19, %r20, 0;
	@%p19 bra 	$L__BB1_26;
	setp.eq.s32 	%p20, %r20, 1;
	@%p20 bra 	$L__BB1_24;
	add.s32 	%r110, %r135, %r4;
	mul.wide.s32 	%rd50, %r110, 4;
	add.s64 	%rd51, %rd3, %rd50;
	ld.global.f32 	%f146, [%rd51];
	cvt.u64.u32 	%rd52, %r135;
	add.s64 	%rd53, %rd7, %rd52;
	shl.b64 	%rd54, %rd53, 2;
	add.s64 	%rd55, %rd2, %rd54;
	ld.global.f32 	%f147, [%rd55];
	fma.rn.f32 	%f148, %f146, %f147, %f367;
	ld.global.f32 	%f149, [%rd51+4];
	ld.global.f32 	%f150, [%rd55+4];
	fma.rn.f32 	%f367, %f149, %f150, %f148;
	add.s32 	%r135, %r135, 2;
$L__BB1_24:
	setp.eq.s32 	%p21, %r22, 0;
	@%p21 bra 	$L__BB1_26;
	add.s32 	%r111, %r135, %r4;
	mul.wide.s32 	%rd56, %r111, 4;
	add.s64 	%rd57, %rd3, %rd56;
	ld.global.f32 	%f151, [%rd57];
	cvt.u64.u32 	%rd58, %r135;
	add.s64 	%rd59, %rd7, %rd58;
	shl.b64 	%rd60, %rd59, 2;
	add.s64 	%rd61, %rd2, %rd60;
	ld.global.f32 	%f152, [%rd61];
	fma.rn.f32 	%f367, %f151, %f152, %f367;
$L__BB1_26:
	setp.lt.u32 	%p22, %r74, 16;
	mul.f32 	%f153, %f33, %f367;
	max.f32 	%f359, %f2, %f153;
	sub.f32 	%f154, %f153, %f359;
	fma.rn.f32 	%f155, %f154, 0f3BBB989D, 0f3F000000;
	cvt.sat.f32.f32 	%f156, %f155;
	mov.f32 	%f157, 0f4B400001;
	mov.f32 	%f158, 0f437C0000;
	fma.rm.f32 	%f159, %f156, %f158, %f157;
	add.f32 	%f160, %f159, 0fCB40007F;
	neg.f32 	%f161, %f160;
	fma.rn.f32 	%f162, %f154, 0f3FB8AA3B, %f161;
	fma.rn.f32 	%f163, %f154, 0f32A57060, %f162;
	mov.b32 	%r113, %f159;
	shl.b32 	%r114, %r113, 23;
	mov.b32 	%f164, %r114;
	ex2.approx.ftz.f32 	%f165, %f163;
	mul.f32 	%f16, %f165, %f164;
	sub.f32 	%f166, %f2, %f359;
	fma.rn.f32 	%f167, %f166, 0f3BBB989D, 0f3F000000;
	cvt.sat.f32.f32 	%f168, %f167;
	fma.rm.f32 	%f169, %f168, %f158, %f157;
	add.f32 	%f170, %f169, 0fCB40007F;
	neg.f32 	%f171, %f170;
	fma.rn.f32 	%f172, %f166, 0f3FB8AA3B, %f171;
	fma.rn.f32 	%f173, %f166, 0f32A57060, %f172;
	mov.b32 	%r115, %f169;
	shl.b32 	%r116, %r115, 23;
	mov.b32 	%f174, %r116;
	ex2.approx.ftz.f32 	%f175, %f173;
	mul.f32 	%f17, %f175, %f174;
	fma.rn.f32 	%f375, %f375, %f17, %f16;
	mov.b32 	%r132, 0;
	@%p22 bra 	$L__BB1_29;
	mov.b32 	%r130, 0;
$L__BB1_28:
	.pragma "nounroll";
	cvt.u64.u32 	%rd62, %r130;
	mul.wide.u32 	%rd63, %r130, 4;
	add.s64 	%rd64, %rd5, %rd63;
	ld.local.v4.f32 	{%f176, %f177, %f178, %f179}, [%rd64];
	add.s64 	%rd65, %rd62, %rd7;
	shl.b64 	%rd66, %rd65, 2;
	add.s64 	%rd67, %rd4, %rd66;
	ld.global.f32 	%f180, [%rd67];
	mul.f32 	%f181, %f16, %f180;
	fma.rn.f32 	%f182, %f17, %f176, %f181;
	ld.global.f32 	%f183, [%rd67+4];
	mul.f32 	%f184, %f16, %f183;
	fma.rn.f32 	%f185, %f17, %f177, %f184;
	ld.global.f32 	%f186, [%rd67+8];
	mul.f32 	%f187, %f16, %f186;
	fma.rn.f32 	%f188, %f17, %f178, %f187;
	ld.global.f32 	%f189, [%rd67+12];
	mul.f32 	%f190, %f16, %f189;
	fma.rn.f32 	%f191, %f17, %f179, %f190;
	st.local.v4.f32 	[%rd64], {%f182, %f185, %f188, %f191};
	ld.local.v4.f32 	{%f192, %f193, %f194, %f195}, [%rd64+16];
	ld.global.f32 	%f196, [%rd67+16];
	mul.f32 	%f197, %f16, %f196;
	fma.rn.f32 	%f198, %f17, %f192, %f197;
	ld.global.f32 	%f199, [%rd67+20];
	mul.f32 	%f200, %f16, %f199;
	fma.rn.f32 	%f201, %f17, %f193, %f200;
	ld.global.f32 	%f202, [%rd67+24];
	mul.f32 	%f203, %f16, %f202;
	fma.rn.f32 	%f204, %f17, %f194, %f203;
	ld.global.f32 	%f205, [%rd67+28];
	mul.f32 	%f206, %f16, %f205;
	fma.rn.f32 	%f207, %f17, %f195, %f206;
	st.local.v4.f32 	[%rd64+16], {%f198, %f201, %f204, %f207};
	ld.local.v4.f32 	{%f208, %f209, %f210, %f211}, [%rd64+32];
	ld.global.f32 	%f212, [%rd67+32];
	mul.f32 	%f213, %f16, %f212;
	fma.rn.f32 	%f214, %f17, %f208, %f213;
	ld.global.f32 	%f215, [%rd67+36];
	mul.f32 	%f216, %f16, %f215;
	fma.rn.f32 	%f217, %f17, %f209, %f216;
	ld.global.f32 	%f218, [%rd67+40];
	mul.f32 	%f219, %f16, %f218;
	fma.rn.f32 	%f220, %f17, %f210, %f219;
	ld.global.f32 	%f221, [%rd67+44];
	mul.f32 	%f222, %f16, %f221;
	fma.rn.f32 	%f223, %f17, %f211, %f222;
	st.local.v4.f32 	[%rd64+32], {%f214, %f217, %f220, %f223};
	ld.local.v4.f32 	{%f224, %f225, %f226, %f227}, [%rd64+48];
	ld.global.f32 	%f228, [%rd67+48];
	mul.f32 	%f229, %f16, %f228;
	fma.rn.f32 	%f230, %f17, %f224, %f229;
	ld.global.f32 	%f231, [%rd67+52];
	mul.f32 	%f232, %f16, %f231;
	fma.rn.f32 	%f233, %f17, %f225, %f232;
	ld.global.f32 	%f234, [%rd67+56];
	mul.f32 	%f235, %f16, %f234;
	fma.rn.f32 	%f236, %f17, %f226, %f235;
	ld.global.f32 	%f237, [%rd67+60];
	mul.f32 	%f238, %f16, %f237;
	fma.rn.f32 	%f239, %f17, %f227, %f238;
	st.local.v4.f32 	[%rd64+48], {%f230, %f233, %f236, %f239};
	add.s32 	%r130, %r130, 16;
	setp.ne.s32 	%p23, %r130, %r23;
	mov.u32 	%r132, %r23;
	@%p23 bra 	$L__BB1_28;
$L__BB1_29:
	setp.eq.s32 	%p24, %r5, 0;
	@%p24 bra 	$L__BB1_39;
	add.s32 	%r118, %r5, -1;
	setp.lt.u32 	%p25, %r118, 7;
	@%p25 bra 	$L__BB1_32;
	cvt.u64.u32 	%rd68, %r132;
	mul.wide.u32 	%rd69, %r132, 4;
	add.s64 	%rd70, %rd5, %rd69;
	ld.local.f32 	%f240, [%rd70];
	add.s64 	%rd71, %rd68, %rd7;
	shl.b64 	%rd72, %rd71, 2;
	add.s64 	%rd73, %rd4, %rd72;
	ld.global.f32 	%f241, [%rd73];
	mul.f32 	%f242, %f16, %f241;
	fma.rn.f32 	%f243, %f17, %f240, %f242;
	st.local.f32 	[%rd70], %f243;
	ld.local.f32 	%f244, [%rd70+4];
	ld.global.f32 	%f245, [%rd73+4];
	mul.f32 	%f246, %f16, %f245;
	fma.rn.f32 	%f247, %f17, %f244, %f246;
	st.local.f32 	[%rd70+4], %f247;
	ld.local.f32 	%f248, [%rd70+8];
	ld.global.f32 	%f249, [%rd73+8];
	mul.f32 	%f250, %f16, %f249;
	fma.rn.f32 	%f251, %f17, %f248, %f250;
	st.local.f32 	[%rd70+8], %f251;
	ld.local.f32 	%f252, [%rd70+12];
	ld.global.f32 	%f253, [%rd73+12];
	mul.f32 	%f254, %f16, %f253;
	fma.rn.f32 	%f255, %f17, %f252, %f254;
	st.local.f32 	[%rd70+12], %f255;
	ld.local.f32 	%f256, [%rd70+16];
	ld.global.f32 	%f257, [%rd73+16];
	mul.f32 	%f258, %f16, %f257;
	fma.rn.f32 	%f259, %f17, %f256, %f258;
	st.local.f32 	[%rd70+16], %f259;
	ld.local.f32 	%f260, [%rd70+20];
	ld.global.f32 	%f261, [%rd73+20];
	mul.f32 	%f262, %f16, %f261;
	fma.rn.f32 	%f263, %f17, %f260, %f262;
	st.local.f32 	[%rd70+20], %f263;
	ld.local.f32 	%f264, [%rd70+24];
	ld.global.f32 	%f265, [%rd73+24];
	mul.f32 	%f266, %f16, %f265;
	fma.rn.f32 	%f267, %f17, %f264, %f266;
	st.local.f32 	[%rd70+24], %f267;
	ld.local.f32 	%f268, [%rd70+28];
	ld.global.f32 	%f269, [%rd73+28];
	mul.f32 	%f270, %f16, %f269;
	fma.rn.f32 	%f271, %f17, %f268, %f270;
	st.local.f32 	[%rd70+28], %f271;
	add.s32 	%r132, %r132, 8;
$L__BB1_32:
	@%p17 bra 	$L__BB1_39;
	setp.lt.u32 	%p27, %r19, 3;
	@%p27 bra 	$L__BB1_35;
	cvt.u64.u32 	%rd74, %r132;
	mul.wide.u32 	%rd75, %r132, 4;
	add.s64 	%rd76, %rd5, %rd75;
	ld.local.f32 	%f272, [%rd76];
	add.s64 	%rd77, %rd74, %rd7;
	shl.b64 	%rd78, %rd77, 2;
	add.s64 	%rd79, %rd4, %rd78;
	ld.global.f32 	%f273, [%rd79];
	mul.f32 	%f274, %f16, %f273;
	fma.rn.f32 	%f275, %f17, %f272, %f274;
	st.local.f32 	[%rd76], %f275;
	ld.local.f32 	%f276, [%rd76+4];
	ld.global.f32 	%f277, [%rd79+4];
	mul.f32 	%f278, %f16, %f277;
	fma.rn.f32 	%f279, %f17, %f276, %f278;
	st.local.f32 	[%rd76+4], %f279;
	ld.local.f32 	%f280, [%rd76+8];
	ld.global.f32 	%f281, [%rd79+8];
	mul.f32 	%f282, %f16, %f281;
	fma.rn.f32 	%f283, %f17, %f280, %f282;
	st.local.f32 	[%rd76+8], %f283;
	ld.local.f32 	%f284, [%rd76+12];
	ld.global.f32 	%f285, [%rd79+12];
	mul.f32 	%f286, %f16, %f285;
	fma.rn.f32 	%f287, %f17, %f284, %f286;
	st.local.f32 	[%rd76+12], %f287;
	add.s32 	%r132, %r132, 4;
$L__BB1_35:
	setp.eq.s32 	%p28, %r20, 0;
	@%p28 bra 	$L__BB1_39;
	setp.eq.s32 	%p29, %r20, 1;
	cvt.u64.u32 	%rd80, %r132;
	mul.wide.u32 	%rd81, %r132, 4;
	add.s64 	%rd11, %rd5, %rd81;
	ld.local.f32 	%f288, [%rd11];
	add.s64 	%rd82, %rd80, %rd7;
	shl.b64 	%rd83, %rd82, 2;
	add.s64 	%rd12, %rd4, %rd83;
	ld.global.f32 	%f289, [%rd12];
	mul.f32 	%f290, %f16, %f289;
	fma.rn.f32 	%f291, %f17, %f288, %f290;
	st.local.f32 	[%rd11], %f291;
	@%p29 bra 	$L__BB1_39;
	setp.eq.s32 	%p30, %r20, 2;
	ld.local.f32 	%f292, [%rd11+4];
	ld.global.f32 	%f293, [%rd12+4];
	mul.f32 	%f294, %f16, %f293;
	fma.rn.f32 	%f295, %f17, %f292, %f294;
	st.local.f32 	[%rd11+4], %f295;
	@%p30 bra 	$L__BB1_39;
	ld.local.f32 	%f296, [%rd11+8];
	ld.global.f32 	%f297, [%rd12+8];
	mul.f32 	%f298, %f16, %f297;
	fma.rn.f32 	%f299, %f17, %f296, %f298;
	st.local.f32 	[%rd11+8], %f299;
$L__BB1_39:
	add.s32 	%r127, %r25, 1;
	setp.eq.s32 	%p31, %r25, %r2;
	@%p31 bra 	$L__BB1_46;
	bra.uni 	$L__BB1_15;
$L__BB1_40:
	add.s32 	%r43, %r2, 1;
	and.b32  	%r44, %r43, 3;
	setp.lt.u32 	%p3, %r2, 3;
	mov.f32 	%f374, 0fFF800000;
	mov.f32 	%f375, 0f00000000;
	@%p3 bra 	$L__BB1_43;
	and.b32  	%r45, %r43, 536870908;
	mul.f32 	%f19, %f33, 0f00000000;
	mov.b32 	%r138, 0;
	mov.f32 	%f369, 0fFF800000;
	mov.f32 	%f375, 0f00000000;
$L__BB1_42:
	max.f32 	%f374, %f369, %f19;
	sub.f32 	%f39, %f19, %f374;
	fma.rn.f32 	%f40, %f39, 0f3BBB989D, 0f3F000000;
	cvt.sat.f32.f32 	%f41, %f40;
	mov.f32 	%f42, 0f4B400001;
	mov.f32 	%f43, 0f437C0000;
	fma.rm.f32 	%f44, %f41, %f43, %f42;
	add.f32 	%f45, %f44, 0fCB40007F;
	neg.f32 	%f46, %f45;
	fma.rn.f32 	%f47, %f39, 0f3FB8AA3B, %f46;
	fma.rn.f32 	%f48, %f39, 0f32A57060, %f47;
	mov.b32 	%r84, %f44;
	shl.b32 	%r85, %r84, 23;
	mov.b32 	%f49, %r85;
	ex2.approx.ftz.f32 	%f50, %f48;
	sub.f32 	%f51, %f369, %f374;
	fma.rn.f32 	%f52, %f51, 0f3BBB989D, 0f3F000000;
	cvt.sat.f32.f32 	%f53, %f52;
	fma.rm.f32 	%f54, %f53, %f43, %f42;
	add.f32 	%f55, %f54, 0fCB40007F;
	neg.f32 	%f56, %f55;
	fma.rn.f32 	%f57, %f51, 0f3FB8AA3B, %f56;
	fma.rn.f32 	%f58, %f51, 0f32A57060, %f57;
	mov.b32 	%r86, %f54;
	shl.b32 	%r87, %r86, 23;
	mov.b32 	%f59, %r87;
	ex2.approx.ftz.f32 	%f60, %f58;
	mul.f32 	%f61, %f60, %f59;
	mul.f32 	%f62, %f375, %f61;
	fma.rn.f32 	%f63, %f50, %f49, %f62;
	sub.f32 	%f64, %f374, %f374;
	fma.rn.f32 	%f65, %f64, 0f3BBB989D, 0f3F000000;
	cvt.sat.f32.f32 	%f66, %f65;
	fma.rm.f32 	%f67, %f66, %f43, %f42;
	add.f32 	%f68, %f67, 0fCB40007F;
	neg.f32 	%f69, %f68;
	fma.rn.f32 	%f70, %f64, 0f3FB8AA3B, %f69;
	fma.rn.f32 	%f71, %f64, 0f32A57060, %f70;
	mov.b32 	%r88, %f67;
	shl.b32 	%r89, %r88, 23;
	mov.b32 	%f72, %r89;
	ex2.approx.ftz.f32 	%f73, %f71;
	mul.f32 	%f74, %f73, %f72;
	mul.f32 	%f75, %f63, %f74;
	fma.rn.f32 	%f76, %f50, %f49, %f75;
	mul.f32 	%f77, %f76, %f74;
	fma.rn.f32 	%f78, %f50, %f49, %f77;
	mul.f32 	%f79, %f78, %f74;
	fma.rn.f32 	%f375, %f50, %f49, %f79;
	add.s32 	%r138, %r138, 4;
	setp.ne.s32 	%p4, %r138, %r45;
	mov.f32 	%f369, %f374;
	@%p4 bra 	$L__BB1_42;
$L__BB1_43:
	setp.eq.s32 	%p5, %r44, 0;
	@%p5 bra 	$L__BB1_46;
	mul.f32 	%f27, %f33, 0f00000000;
	mov.b32 	%r139, 0;
$L__BB1_45:
	.pragma "nounroll";
	max.f32 	%f30, %f374, %f27;
	sub.f32 	%f80, %f27, %f30;
	fma.rn.f32 	%f81, %f80, 0f3BBB989D, 0f3F000000;
	cvt.sat.f32.f32 	%f82, %f81;
	mov.f32 	%f83, 0f4B400001;
	mov.f32 	%f84, 0f437C0000;
	fma.rm.f32 	%f85, %f82, %f84, %f83;
	add.f32 	%f86, %f85, 0fCB40007F;
	neg.f32 	%f87, %f86;
	fma.rn.f32 	%f88, %f80, 0f3FB8AA3B, %f87;
	fma.rn.f32 	%f89, %f80, 0f32A57060, %f88;
	mov.b32 	%r91, %f85;
	shl.b32 	%r92, %r91, 23;
	mov.b32 	%f90, %r92;
	ex2.approx.ftz.f32 	%f91, %f89;
	sub.f32 	%f92, %f374, %f30;
	fma.rn.f32 	%f93, %f92, 0f3BBB989D, 0f3F000000;
	cvt.sat.f32.f32 	%f94, %f93;
	fma.rm.f32 	%f95, %f94, %f84, %f83;
	add.f32 	%f96, %f95, 0fCB40007F;
	neg.f32 	%f97, %f96;
	fma.rn.f32 	%f98, %f92, 0f3FB8AA3B, %f97;
	fma.rn.f32 	%f99, %f92, 0f32A57060, %f98;
	mov.b32 	%r93, %f95;
	shl.b32 	%r94, %r93, 23;
	mov.b32 	%f100, %r94;
	ex2.approx.ftz.f32 	%f101, %f99;
	mul.f32 	%f102, %f101, %f100;
	mul.f32 	%f103, %f375, %f102;
	fma.rn.f32 	%f375, %f91, %f90, %f103;
	add.s32 	%r139, %r139, 1;
	setp.ne.s32 	%p6, %r139, %r44;
	mov.f32 	%f374, %f30;
	@%p6 bra 	$L__BB1_45;
$L__BB1_46:
	setp.lt.s32 	%p32, %r74, 1;
	@%p32 bra 	$L__BB1_59;
	and.b32  	%r52, %r74, 15;
	setp.lt.u32 	%p33, %r74, 16;
	mov.b32 	%r143, 0;
	@%p33 bra 	$L__BB1_50;
	and.b32  	%r143, %r74, 2147483632;
	neg.s32 	%r141, %r143;
	add.s64 	%rd13, %rd1, 32;
	add.s64 	%rd98, %rd5, 32;
	mov.u32 	%r140, %r4;
$L__BB1_49:
	.pragma "nounroll";
	mul.wide.s32 	%rd84, %r140, 4;
	add.s64 	%rd85, %rd13, %rd84;
	ld.local.v4.f32 	{%f300, %f301, %f302, %f303}, [%rd98+-32];
	div.rn.f32 	%f304, %f300, %f375;
	st.global.f32 	[%rd85+-32], %f304;
	div.rn.f32 	%f305, %f301, %f375;
	st.global.f32 	[%rd85+-28], %f305;
	div.rn.f32 	%f306, %f302, %f375;
	st.global.f32 	[%rd85+-24], %f306;
	div.rn.f32 	%f307, %f303, %f375;
	st.global.f32 	[%rd85+-20], %f307;
	ld.local.v4.f32 	{%f308, %f309, %f310, %f311}, [%rd98+-16];
	div.rn.f32 	%f312, %f308, %f375;
	st.global.f32 	[%rd85+-16], %f312;
	div.rn.f32 	%f313, %f309, %f375;
	st.global.f32 	[%rd85+-12], %f313;
	div.rn.f32 	%f314, %f310, %f375;
	st.global.f32 	[%rd85+-8], %f314;
	div.rn.f32 	%f315, %f311, %f375;
	st.global.f32 	[%rd85+-4], %f315;
	ld.local.v4.f32 	{%f316, %f317, %f318, %f319}, [%rd98];
	div.rn.f32 	%f320, %f316, %f375;
	st.global.f32 	[%rd85], %f320;
	div.rn.f32 	%f321, %f317, %f375;
	st.global.f32 	[%rd85+4], %f321;
	div.rn.f32 	%f322, %f318, %f375;
	st.global.f32 	[%rd85+8], %f322;
	div.rn.f32 	%f323, %f319, %f375;
	st.global.f32 	[%rd85+12], %f323;
	ld.local.v4.f32 	{%f324, %f325, %f326, %f327}, [%rd98+16];
	div.rn.f32 	%f328, %f324, %f375;
	st.global.f32 	[%rd85+16], %f328;
	div.rn.f32 	%f329, %f325, %f375;
	st.global.f32 	[%rd85+20], %f329;
	div.rn.f32 	%f330, %f326, %f375;
	st.global.f32 	[%rd85+24], %f330;
	div.rn.f32 	%f331, %f327, %f375;
	st.global.f32 	[%rd85+28], %f331;
	add.s32 	%r141, %r141, 16;
	add.s32 	%r140, %r140, 16;
	add.s64 	%rd98, %rd98, 64;
	setp.ne.s32 	%p34, %r141, 0;
	@%p34 bra 	$L__BB1_49;
$L__BB1_50:
	setp.eq.s32 	%p35, %r52, 0;
	@%p35 bra 	$L__BB1_59;
	and.b32  	%r60, %r74, 7;
	setp.lt.u32 	%p36, %r52, 8;
	@%p36 bra 	$L__BB1_53;
	add.s32 	%r120, %r143, %r4;
	mul.wide.u32 	%rd86, %r143, 4;
	add.s64 	%rd87, %rd5, %rd86;
	ld.local.f32 	%f332, [%rd87];
	div.rn.f32 	%f333, %f332, %f375;
	mul.wide.s32 	%rd88, %r120, 4;
	add.s64 	%rd89, %rd1, %rd88;
	st.global.f32 	[%rd89], %f333;
	ld.local.f32 	%f334, [%rd87+4];
	div.rn.f32 	%f335, %f334, %f375;
	st.global.f32 	[%rd89+4], %f335;
	ld.local.f32 	%f336, [%rd87+8];
	div.rn.f32 	%f337, %f336, %f375;
	st.global.f32 	[%rd89+8], %f337;
	ld.local.f32 	%f338, [%rd87+12];
	div.rn.f32 	%f339, %f338, %f375;
	st.global.f32 	[%rd89+12], %f339;
	ld.local.f32 	%f340, [%rd87+16];
	div.rn.f32 	%f341, %f340, %f375;
	st.global.f32 	[%rd89+16], %f341;
	ld.local.f32 	%f342, [%rd87+20];
	div.rn.f32 	%f343, %f342, %f375;
	st.global.f32 	[%rd89+20], %f343;
	ld.local.f32 	%f344, [%rd87+24];
	div.rn.f32 	%f345, %f344, %f375;
	st.global.f32 	[%rd89+24], %f345;
	ld.local.f32 	%f346, [%rd87+28];
	div.rn.f32 	%f347, %f346, %f375;
	st.global.f32 	[%rd89+28], %f347;
	add.s32 	%r143, %r143, 8;
$L__BB1_53:
	setp.eq.s32 	%p37, %r60, 0;
	@%p37 bra 	$L__BB1_59;
	and.b32  	%r63, %r74, 3;
	setp.lt.u32 	%p38, %r60, 4;
	@%p38 bra 	$L__BB1_56;
	add.s32 	%r121, %r143, %r4;
	mul.wide.u32 	%rd90, %r143, 4;
	add.s64 	%rd91, %rd5, %rd90;
	ld.local.f32 	%f348, [%rd91];
	div.rn.f32 	%f349, %f348, %f375;
	mul.wide.s32 	%rd92, %r121, 4;
	add.s64 	%rd93, %rd1, %rd92;
	st.global.f32 	[%rd93], %f349;
	ld.local.f32 	%f350, [%rd91+4];
	div.rn.f32 	%f351, %f350, %f375;
	st.global.f32 	[%rd93+4], %f351;
	ld.local.f32 	%f352, [%rd91+8];
	div.rn.f32 	%f353, %f352, %f375;
	st.global.f32 	[%rd93+8], %f353;
	ld.local.f32 	%f354, [%rd91+12];
	div.rn.f32 	%f355, %f354, %f375;
	st.global.f32 	[%rd93+12], %f355;
	add.s32 	%r143, %r143, 4;
$L__BB1_56:
	setp.eq.s32 	%p39, %r63, 0;
	@%p39 bra 	$L__BB1_59;
	mul.wide.u32 	%rd94, %r143, 4;
	add.s64 	%rd99, %rd5, %rd94;
	add.s32 	%r146, %r143, %r4;
	neg.s32 	%r145, %r63;
$L__BB1_58:
	.pragma "nounroll";
	mul.wide.s32 	%rd95, %r146, 4;
	add.s64 	%rd96, %rd1, %rd95;
	ld.local.f32 	%f356, [%rd99];
	div.rn.f32 	%f357, %f356, %f375;
	st.global.f32 	[%rd96], %f357;
	add.s64 	%rd99, %rd99, 4;
	add.s32 	%r146, %r146, 1;
	add.s32 	%r145, %r145, 1;
	setp.ne.s32 	%p40, %r145, 0;
	@%p40 bra 	$L__BB1_58;
$L__BB1_59:
	ret;

}
	// .globl	_Z15simpleAttentionPKfS0_S0_Pfiif
.visible .entry _Z15simpleAttentionPKfS0_S0_Pfiif(
	.param .u64 .ptr .align 1 _Z15simpleAttentionPKfS0_S0_Pfiif_param_0,
	.param .u64 .ptr .align 1 _Z15simpleAttentionPKfS0_S0_Pfiif_param_1,
	.param .u64 .ptr .align 1 _Z15simpleAttentionPKfS0_S0_Pfiif_param_2,
	.param .u64 .ptr .align 1 _Z15simpleAttentionPKfS0_S0_Pfiif_param_3,
	.param .u32 _Z15simpleAttentionPKfS0_S0_Pfiif_param_4,
	.param .u32 _Z15simpleAttentionPKfS0_S0_Pfiif_param_5,
	.param .f32 _Z15simpleAttentionPKfS0_S0_Pfiif_param_6
)
{
	.local .align 16 .b8 	__local_depot2[256];
	.reg .b64 	%SP;
	.reg .b64 	%SPL;
	.reg .pred 	%p<68>;
	.reg .b32 	%r<156>;
	.reg .b32 	%f<399>;
	.reg .b64 	%rd<110>;

	mov.u64 	%SPL, __local_depot2;
	ld.param.u64 	%rd30, [_Z15simpleAttentionPKfS0_S0_Pfiif_param_0];
	ld.param.u64 	%rd31, [_Z15simpleAttentionPKfS0_S0_Pfiif_param_1];
	ld.param.u64 	%rd32, [_Z15simpleAttentionPKfS0_S0_Pfiif_param_2];
	ld.param.u32 	%r86, [_Z15simpleAttentionPKfS0_S0_Pfiif_param_4];
	ld.param.u32 	%r88, [_Z15simpleAttentionPKfS0_S0_Pfiif_param_5];
	ld.param.f32 	%f49, [_Z15simpleAttentionPKfS0_S0_Pfiif_param_6];
	cvta.to.global.u64 	%rd1, %rd31;
	cvta.to.global.u64 	%rd2, %rd30;
	cvta.to.global.u64 	%rd3, %rd32;
	add.u64 	%rd4, %SPL, 0;
	mov.u32 	%r89, %ctaid.y;
	mov.u32 	%r90, %ntid.y;
	mov.u32 	%r91, %tid.y;
	mad.lo.s32 	%r1, %r89, %r90, %r91;
	mov.u32 	%r92, %ctaid.z;
	mov.u32 	%r93, %ntid.z;
	mul.lo.s32 	%r2, %r92, %r93;
	mov.u32 	%r3, %tid.z;
	add.s32 	%r94, %r2, %r3;
	setp.ge.s32 	%p1, %r1, %r86;
	setp.ge.s32 	%p2, %r94, %r88;
	or.pred  	%p3, %p1, %p2;
	@%p3 bra 	$L__BB2_55;
	mov.u32 	%r5, %ctaid.x;
	min.u32 	%r6, %r86, 64;
	mul.lo.s32 	%r7, %r86, %r5;
	mul.lo.s32 	%r8, %r7, %r88;
	mad.lo.s32 	%r9, %r88, %r1, %r8;
	add.s32 	%r10, %r88, -1;
	and.b32  	%r11, %r88, 15;
	and.b32  	%r12, %r88, 7;
	and.b32  	%r13, %r88, 2147483632;
	and.b32  	%r14, %r88, 3;
	neg.s32 	%r15, %r13;
	mov.b32 	%r130, 0;
$L__BB2_2:
	setp.lt.u32 	%p4, %r10, 15;
	mad.lo.s32 	%r17, %r130, %r88, %r8;
	mov.f32 	%f375, 0f00000000;
	mov.b32 	%r135, 0;
	@%p4 bra 	$L__BB2_5;
	mov.f32 	%f375, 0f00000000;
	mov.u32 	%r131, %r17;
	mov.u32 	%r132, %r9;
	mov.u32 	%r133, %r15;
$L__BB2_4:
	.pragma "nounroll";
	mul.wide.s32 	%rd34, %r132, 4;
	add.s64 	%rd35, %rd2, %rd34;
	mul.wide.s32 	%rd36, %r131, 4;
	add.s64 	%rd37, %rd1, %rd36;
	ld.global.f32 	%f53, [%rd35];
	ld.global.f32 	%f54, [%rd37];
	fma.rn.f32 	%f55, %f53, %f54, %f375;
	ld.global.f32 	%f56, [%rd35+4];
	ld.global.f32 	%f57, [%rd37+4];
	fma.rn.f32 	%f58, %f56, %f57, %f55;
	ld.global.f32 	%f59, [%rd35+8];
	ld.global.f32 	%f60, [%rd37+8];
	fma.rn.f32 	%f61, %f59, %f60, %f58;
	ld.global.f32 	%f62, [%rd35+12];
	ld.global.f32 	%f63, [%rd37+12];
	fma.rn.f32 	%f64, %f62, %f63, %f61;
	ld.global.f32 	%f65, [%rd35+16];
	ld.global.f32 	%f66, [%rd37+16];
	fma.rn.f32 	%f67, %f65, %f66, %f64;
	ld.global.f32 	%f68, [%rd35+20];
	ld.global.f32 	%f69, [%rd37+20];
	fma.rn.f32 	%f70, %f68, %f69, %f67;
	ld.global.f32 	%f71, [%rd35+24];
	ld.global.f32 	%f72, [%rd37+24];
	fma.rn.f32 	%f73, %f71, %f72, %f70;
	ld.global.f32 	%f74, [%rd35+28];
	ld.global.f32 	%f75, [%rd37+28];
	fma.rn.f32 	%f76, %f74, %f75, %f73;
	ld.global.f32 	%f77, [%rd35+32];
	ld.global.f32 	%f78, [%rd37+32];
	fma.rn.f32 	%f79, %f77, %f78, %f76;
	ld.global.f32 	%f80, [%rd35+36];
	ld.global.f32 	%f81, [%rd37+36];
	fma.rn.f32 	%f82, %f80, %f81, %f79;
	ld.global.f32 	%f83, [%rd35+40];
	ld.global.f32 	%f84, [%rd37+40];
	fma.rn.f32 	%f85, %f83, %f84, %f82;
	ld.global.f32 	%f86, [%rd35+44];
	ld.global.f32 	%f87, [%rd37+44];
	fma.rn.f32 	%f88, %f86, %f87, %f85;
	ld.global.f32 	%f89, [%rd35+48];
	ld.global.f32 	%f90, [%rd37+48];
	fma.rn.f32 	%f91, %f89, %f90, %f88;
	ld.global.f32 	%f92, [%rd35+52];
	ld.global.f32 	%f93, [%rd37+52];
	fma.rn.f32 	%f94, %f92, %f93, %f91;
	ld.global.f32 	%f95, [%rd35+56];
	ld.global.f32 	%f96, [%rd37+56];
	fma.rn.f32 	%f97, %f95, %f96, %f94;
	ld.global.f32 	%f98, [%rd35+60];
	ld.global.f32 	%f99, [%rd37+60];
	fma.rn.f32 	%f375, %f98, %f99, %f97;
	add.s32 	%r133, %r133, 16;
	add.s32 	%r132, %r132, 16;
	add.s32 	%r131, %r131, 16;
	setp.ne.s32 	%p5, %r133, 0;
	mov.u32 	%r135, %r13;
	@%p5 bra 	$L__BB2_4;
$L__BB2_5:
	setp.eq.s32 	%p6, %r11, 0;
	@%p6 bra 	$L__BB2_15;
	add.s32 	%r97, %r11, -1;
	setp.lt.u32 	%p7, %r97, 7;
	@%p7 bra 	$L__BB2_8;
	add.s32 	%r98, %r9, %r135;
	add.s32 	%r99, %r17, %r135;
	mul.wide.s32 	%rd38, %r98, 4;
	add.s64 	%rd39, %rd2, %rd38;
	ld.global.f32 	%f101, [%rd39];
	mul.wide.s32 	%rd40, %r99, 4;
	add.s64 	%rd41, %rd1, %rd40;
	ld.global.f32 	%f102, [%rd41];
	fma.rn.f32 	%f103, %f101, %f102, %f375;
	ld.global.f32 	%f104, [%rd39+4];
	ld.global.f32 	%f105, [%rd41+4];
	fma.rn.f32 	%f106, %f104, %f105, %f103;
	ld.global.f32 	%f107, [%rd39+8];
	ld.global.f32 	%f108, [%rd41+8];
	fma.rn.f32 	%f109, %f107, %f108, %f106;
	ld.global.f32 	%f110, [%rd39+12];
	ld.global.f32 	%f111, [%rd41+12];
	fma.rn.f32 	%f112, %f110, %f111, %f109;
	ld.global.f32 	%f113, [%rd39+16];
	ld.global.f32 	%f114, [%rd41+16];
	fma.rn.f32 	%f115, %f113, %f114, %f112;
	ld.global.f32 	%f116, [%rd39+20];
	ld.global.f32 	%f117, [%rd41+20];
	fma.rn.f32 	%f118, %f116, %f117, %f115;
	ld.global.f32 	%f119, [%rd39+24];
	ld.global.f32 	%f120, [%rd41+24];
	fma.rn.f32 	%f121, %f119, %f120, %f118;
	ld.global.f32 	%f122, [%rd39+28];
	ld.global.f32 	%f123, [%rd41+28];
	fma.rn.f32 	%f375, %f122, %f123, %f121;
	add.s32 	%r135, %r135, 8;
$L__BB2_8:
	setp.eq.s32 	%p8, %r12, 0;
	@%p8 bra 	$L__BB2_15;
	add.s32 	%r100, %r12, -1;
	setp.lt.u32 	%p9, %r100, 3;
	@%p9 bra 	$L__BB2_11;
	add.s32 	%r101, %r9, %r135;
	add.s32 	%r102, %r17, %r135;
	mul.wide.s32 	%rd42, %r101, 4;
	add.s64 	%rd43, %rd2, %rd42;
	ld.global.f32 	%f125, [%rd43];
	mul.wide.s32 	%rd44, %r102, 4;
	add.s64 	%rd45, %rd1, %rd44;
	ld.global.f32 	%f126, [%rd45];
	fma.rn.f32 	%f127, %f125, %f126, %f375;
	ld.global.f32 	%f128, [%rd43+4];
	ld.global.f32 	%f129, [%rd45+4];
	fma.rn.f32 	%f130, %f128, %f129, %f127;
	ld.global.f32 	%f131, [%rd43+8];
	ld.global.f32 	%f132, [%rd45+8];
	fma.rn.f32 	%f133, %f131, %f132, %f130;
	ld.global.f32 	%f134, [%rd43+12];
	ld.global.f32 	%f135, [%rd45+12];
	fma.rn.f32 	%f375, %f134, %f135, %f133;
	add.s32 	%r135, %r135, 4;
$L__BB2_11:
	setp.eq.s32 	%p10, %r14, 0;
	@%p10 bra 	$L__BB2_15;
	setp.eq.s32 	%p11, %r14, 1;
	add.s32 	%r103, %r9, %r135;
	add.s32 	%r104, %r17, %r135;
	mul.wide.s32 	%rd46, %r103, 4;
	add.s64 	%rd5, %rd2, %rd46;
	ld.global.f32 	%f136, [%rd5];
	mul.wide.s32 	%rd47, %r104, 4;
	add.s64 	%rd6, %rd1, %rd47;
	ld.global.f32 	%f137, [%rd6];
	fma.rn.f32 	%f375, %f136, %f137, %f375;
	@%p11 bra 	$L__BB2_15;
	setp.eq.s32 	%p12, %r14, 2;
	ld.global.f32 	%f138, [%rd5+4];
	ld.global.f32 	%f139, [%rd6+4];
	fma.rn.f32 	%f375, %f138, %f139, %f375;
	@%p12 bra 	$L__BB2_15;
	ld.global.f32 	%f140, [%rd5+8];
	ld.global.f32 	%f141, [%rd6+8];
	fma.rn.f32 	%f375, %f140, %f141, %f375;
$L__BB2_15:
	mul.f32 	%f142, %f49, %f375;
	mul.wide.u32 	%rd48, %r130, 4;
	add.s64 	%rd49, %rd4, %rd48;
	st.local.f32 	[%rd49], %f142;
	add.s32 	%r130, %r130, 1;
	setp.ne.s32 	%p13, %r130, %r6;
	@%p13 bra 	$L__BB2_2;
	ld.local.f32 	%f383, [%rd4];
	setp.lt.u32 	%p14, %r86, 2;
	@%p14 bra 	$L__BB2_30;
	add.s32 	%r30, %r6, -1;
	add.s32 	%r106, %r6, -2;
	and.b32  	%r31, %r30, 15;
	setp.lt.u32 	%p15, %r106, 15;
	mov.b32 	%r138, 1;
	@%p15 bra 	$L__BB2_21;
	and.b32  	%r108, %r30, -16;
	neg.s32 	%r142, %r108;
	add.s64 	%rd103, %rd4, 32;
	mov.b32 	%r141, 0;
$L__BB2_19:
	.pragma "nounroll";
	ld.local.f32 	%f144, [%rd103+-28];
	setp.gt.f32 	%p16, %f144, %f383;
	selp.f32 	%f145, %f144, %f383, %p16;
	ld.local.v2.f32 	{%f146, %f147}, [%rd103+-24];
	setp.gt.f32 	%p17, %f146, %f145;
	selp.f32 	%f148, %f146, %f145, %p17;
	setp.gt.f32 	%p18, %f147, %f148;
	selp.f32 	%f149, %f147, %f148, %p18;
	ld.local.v4.f32 	{%f150, %f151, %f152, %f153}, [%rd103+-16];
	setp.gt.f32 	%p19, %f150, %f149;
	selp.f32 	%f154, %f150, %f149, %p19;
	setp.gt.f32 	%p20, %f151, %f154;
	selp.f32 	%f155, %f151, %f154, %p20;
	setp.gt.f32 	%p21, %f152, %f155;
	selp.f32 	%f156, %f152, %f155, %p21;
	setp.gt.f32 	%p22, %f153, %f156;
	selp.f32 	%f157, %f153, %f156, %p22;
	ld.local.v4.f32 	{%f158, %f159, %f160, %f161}, [%rd103];
	setp.gt.f32 	%p23, %f158, %f157;
	selp.f32 	%f162, %f158, %f157, %p23;
	setp.gt.f32 	%p24, %f159, %f162;
	selp.f32 	%f163, %f159, %f162, %p24;
	setp.gt.f32 	%p25, %f160, %f163;
	selp.f32 	%f164, %f160, %f163, %p25;
	setp.gt.f32 	%p26, %f161, %f164;
	selp.f32 	%f165, %f161, %f164, %p26;
	ld.local.v4.f32 	{%f166, %f167, %f168, %f169}, [%rd103+16];
	setp.gt.f32 	%p27, %f166, %f165;
	selp.f32 	%f170, %f166, %f165, %p27;
	setp.gt.f32 	%p28, %f167, %f170;
	selp.f32 	%f171, %f167, %f170, %p28;
	setp.gt.f32 	%p29, %f168, %f171;
	selp.f32 	%f172, %f168, %f171, %p29;
	setp.gt.f32 	%p30, %f169, %f172;
	selp.f32 	%f173, %f169, %f172, %p30;
	ld.local.f32 	%f174, [%rd103+32];
	setp.gt.f32 	%p31, %f174, %f173;
	selp.f32 	%f383, %f174, %f173, %p31;
	add.s32 	%r142, %r142, 16;
	add.s32 	%r141, %r141, 16;
	add.s64 	%rd103, %rd103, 64;
	setp.eq.s32 	%p32, %r142, 0;
	@%p32 bra 	$L__BB2_20;
	bra.uni 	$L__BB2_19;
$L__BB2_20:
	add.s32 	%r138, %r141, 1;
$L__BB2_21:
	setp.eq.s32 	%p33, %r31, 0;
	@%p33 bra 	$L__BB2_30;
	and.b32  	%r35, %r30, 7;
	setp.lt.u32 	%p34, %r31, 8;
	@%p34 bra 	$L__BB2_24;
	mul.wide.u32 	%rd50, %r138, 4;
	add.s64 	%rd51, %rd4, %rd50;
	ld.local.f32 	%f176, [%rd51];
	setp.gt.f32 	%p35, %f176, %f383;
	selp.f32 	%f177, %f176, %f383, %p35;
	ld.local.f32 	%f178, [%rd51+4];
	setp.gt.f32 	%p36, %f178, %f177;
	selp.f32 	%f179, %f178, %f177, %p36;
	ld.local.f32 	%f180, [%rd51+8];
	setp.gt.f32 	%p37, %f180, %f179;
	selp.f32 	%f181, %f180, %f179, %p37;
	ld.local.f32 	%f182, [%rd51+12];
	setp.gt.f32 	%p38, %f182, %f181;
	selp.f32 	%f183, %f182, %f181, %p38;
	ld.local.f32 	%f184, [%rd51+16];
	setp.gt.f32 	%p39, %f184, %f183;
	selp.f32 	%f185, %f184, %f183, %p39;
	ld.local.f32 	%f186, [%rd51+20];
	setp.gt.f32 	%p40, %f186, %f185;
	selp.f32 	%f187, %f186, %f185, %p40;
	ld.local.f32 	%f188, [%rd51+24];
	setp.gt.f32 	%p41, %f188, %f187;
	selp.f32 	%f189, %f188, %f187, %p41;
	ld.local.f32 	%f190, [%rd51+28];
	setp.gt.f32 	%p42, %f190, %f189;
	selp.f32 	%f383, %f190, %f189, %p42;
	add.s32 	%r138, %r138, 8;
$L__BB2_24:
	setp.eq.s32 	%p43, %r35, 0;
	@%p43 bra 	$L__BB2_30;
	and.b32  	%r38, %r30, 3;
	setp.lt.u32 	%p44, %r35, 4;
	@%p44 bra 	$L__BB2_27;
	mul.wide.u32 	%rd52, %r138, 4;
	add.s64 	%rd53, %rd4, %rd52;
	ld.local.f32 	%f192, [%rd53];
	setp.gt.f32 	%p45, %f192, %f383;
	selp.f32 	%f193, %f192, %f383, %p45;
	ld.local.f32 	%f194, [%rd53+4];
	setp.gt.f32 	%p46, %f194, %f193;
	selp.f32 	%f195, %f194, %f193, %p46;
	ld.local.f32 	%f196, [%rd53+8];
	setp.gt.f32 	%p47, %f196, %f195;
	selp.f32 	%f197, %f196, %f195, %p47;
	ld.local.f32 	%f198, [%rd53+12];
	setp.gt.f32 	%p48, %f198, %f197;
	selp.f32 	%f383, %f198, %f197, %p48;
	add.s32 	%r138, %r138, 4;
$L__BB2_27:
	setp.eq.s32 	%p49, %r38, 0;
	@%p49 bra 	$L__BB2_30;
	mul.wide.u32 	%rd54, %r138, 4;
	add.s64 	%rd102, %rd4, %rd54;
	neg.s32 	%r140, %r38;
$L__BB2_29:
	.pragma "nounroll";
	ld.local.f32 	%f199, [%rd102];
	setp.gt.f32 	%p50, %f199, %f383;
	selp.f32 	%f383, %f199, %f383, %p50;
	add.s64 	%rd102, %rd102, 4;
	add.s32 	%r140, %r140, 1;
	setp.ne.s32 	%p51, %r140, 0;
	@%p51 bra 	$L__BB2_29;
$L__BB2_30:
	and.b32  	%r44, %r6, 3;
	setp.lt.u32 	%p52, %r86, 4;
	mov.f32 	%f388, 0f00000000;
	mov.b32 	%r143, 0;
	@%p52 bra 	$L__BB2_33;
	and.b32  	%r143, %r6, 124;
	neg.s32 	%r145, %r143;
	mov.f32 	%f388, 0f00000000;
	mov.u64 	%rd105, %rd4;
$L__BB2_32:
	ld.local.v4.f32 	{%f203, %f204, %f205, %f206}, [%rd105];
	sub.f32 	%f207, %f203, %f383;
	fma.rn.f32 	%f208, %f207, 0f3BBB989D, 0f3F000000;
	cvt.sat.f32.f32 	%f209, %f208;
	mov.f32 	%f210, 0f4B400001;
	mov.f32 	%f211, 0f437C0000;
	fma.rm.f32 	%f212, %f209, %f211, %f210;
	add.f32 	%f213, %f212, 0fCB40007F;
	neg.f32 	%f214, %f213;
	fma.rn.f32 	%f215, %f207, 0f3FB8AA3B, %f214;
	fma.rn.f32 	%f216, %f207, 0f32A57060, %f215;
	mov.b32 	%r110, %f212;
	shl.b32 	%r111, %r110, 23;
	mov.b32 	%f217, %r111;
	ex2.approx.ftz.f32 	%f218, %f216;
	mul.f32 	%f219, %f218, %f217;
	add.f32 	%f220, %f388, %f219;
	sub.f32 	%f221, %f204, %f383;
	fma.rn.f32 	%f222, %f221, 0f3BBB989D, 0f3F000000;
	cvt.sat.f32.f32 	%f223, %f222;
	fma.rm.f32 	%f224, %f223, %f211, %f210;
	add.f32 	%f225, %f224, 0fCB40007F;
	neg.f32 	%f226, %f225;
	fma.rn.f32 	%f227, %f221, 0f3FB8AA3B, %f226;
	fma.rn.f32 	%f228, %f221, 0f32A57060, %f227;
	mov.b32 	%r112, %f224;
	shl.b32 	%r113, %r112, 23;
	mov.b32 	%f229, %r113;
	ex2.approx.ftz.f32 	%f230, %f228;
	mul.f32 	%f231, %f230, %f229;
	add.f32 	%f232, %f220, %f231;
	sub.f32 	%f233, %f205, %f383;
	fma.rn.f32 	%f234, %f233, 0f3BBB989D, 0f3F000000;
	cvt.sat.f32.f32 	%f235, %f234;
	fma.rm.f32 	%f236, %f235, %f211, %f210;
	add.f32 	%f237, %f236, 0fCB40007F;
	neg.f32 	%f238, %f237;
	fma.rn.f32 	%f239, %f233, 0f3FB8AA3B, %f238;
	fma.rn.f32 	%f240, %f233, 0f32A57060, %f239;
	mov.b32 	%r114, %f236;
	shl.b32 	%r115, %r114, 23;
	mov.b32 	%f241, %r115;
	ex2.approx.ftz.f32 	%f242, %f240;
	mul.f32 	%f243, %f242, %f241;
	add.f32 	%f244, %f232, %f243;
	sub.f32 	%f245, %f206, %f383;
	fma.rn.f32 	%f246, %f245, 0f3BBB989D, 0f3F000000;
	cvt.sat.f32.f32 	%f247, %f246;
	fma.rm.f32 	%f248, %f247, %f211, %f210;
	add.f32 	%f249, %f248, 0fCB40007F;
	neg.f32 	%f250, %f249;
	fma.rn.f32 	%f251, %f245, 0f3FB8AA3B, %f250;
	fma.rn.f32 	%f252, %f245, 0f32A57060, %f251;
	mov.b32 	%r116, %f248;
	shl.b32 	%r117, %r116, 23;
	mov.b32 	%f253, %r117;
	ex2.approx.ftz.f32 	%f254, %f252;
	mul.f32 	%f255, %f254, %f253;
	st.local.v4.f32 	[%rd105], {%f219, %f231, %f243, %f255};
	add.f32 	%f388, %f244, %f255;
	add.s32 	%r145, %r145, 4;
	add.s64 	%rd105, %rd105, 16;
	setp.eq.s32 	%p53, %r145, 0;
	@%p53 bra 	$L__BB2_33;
	bra.uni 	$L__BB2_32;
$L__BB2_33:
	setp.eq.s32 	%p54, %r44, 0;
	@%p54 bra 	$L__BB2_36;
	mul.wide.u32 	%rd55, %r143, 4;
	add.s64 	%rd104, %rd4, %rd55;
	neg.s32 	%r144, %r44;
$L__BB2_35:
	.pragma "nounroll";
	ld.local.f32 	%f256, [%rd104];
	sub.f32 	%f257, %f256, %f383;
	fma.rn.f32 	%f258, %f257, 0f3BBB989D, 0f3F000000;
	cvt.sat.f32.f32 	%f259, %f258;
	mov.f32 	%f260, 0f4B400001;
	mov.f32 	%f261, 0f437C0000;
	fma.rm.f32 	%f262, %f259, %f261, %f260;
	add.f32 	%f263, %f262, 0fCB40007F;
	neg.f32 	%f264, %f263;
	fma.rn.f32 	%f265, %f257, 0f3FB8AA3B, %f264;
	fma.rn.f32 	%f266, %f257, 0f32A57060, %f265;
	mov.b32 	%r118, %f262;
	shl.b32 	%r119, %r118, 23;
	mov.b32 	%f267, %r119;
	ex2.approx.ftz.f32 	%f268, %f266;
	mul.f32 	%f269, %f268, %f267;
	st.local.f32 	[%rd104], %f269;
	add.f32 	%f388, %f388, %f269;
	add.s64 	%rd104, %rd104, 4;
	add.s32 	%r144, %r144, 1;
	setp.ne.s32 	%p55, %r144, 0;
	@%p55 bra 	$L__BB2_35;
$L__BB2_36:
	setp.lt.u32 	%p56, %r86, 4;
	mov.b32 	%r146, 0;
	@%p56 bra 	$L__BB2_39;
	and.b32  	%r146, %r6, 124;
	neg.s32 	%r148, %r146;
	mov.u64 	%rd107, %rd4;
$L__BB2_38:
	ld.local.v4.f32 	{%f270, %f271, %f272, %f273}, [%rd107];
	div.rn.f32 	%f274, %f270, %f388;
	div.rn.f32 	%f275, %f271, %f388;
	div.rn.f32 	%f276, %f272, %f388;
	div.rn.f32 	%f277, %f273, %f388;
	st.local.v4.f32 	[%rd107], {%f274, %f275, %f276, %f277};
	add.s32 	%r148, %r148, 4;
	add.s64 	%rd107, %rd107, 16;
	setp.eq.s32 	%p57, %r148, 0;
	@%p57 bra 	$L__BB2_39;
	bra.uni 	$L__BB2_38;
$L__BB2_39:
	setp.eq.s32 	%p58, %r44, 0;
	@%p58 bra 	$L__BB2_42;
	mul.wide.u32 	%rd56, %r146, 4;
	add.s64 	%rd106, %rd4, %rd56;
	neg.s32 	%r147, %r44;
$L__BB2_41:
	.pragma "nounroll";
	ld.local.f32 	%f278, [%rd106];
	div.rn.f32 	%f279, %f278, %f388;
	st.local.f32 	[%rd106], %f279;
	add.s64 	%rd106, %rd106, 4;
	add.s32 	%r147, %r147, 1;
	setp.ne.s32 	%p59, %r147, 0;
	@%p59 bra 	$L__BB2_41;
$L__BB2_42:
	and.b32  	%r63, %r6, 15;
	setp.lt.u32 	%p60, %r86, 16;
	mov.f32 	%f398, 0f00000000;
	mov.b32 	%r151, 0;
	@%p60 bra 	$L__BB2_45;
	and.b32  	%r151, %r6, 112;
	neg.s32 	%r150, %r151;
	add.s64 	%rd108, %rd4, 32;
	mul.lo.s32 	%r122, %r5, %r88;
	mad.lo.s32 	%r123, %r122, %r86, %r3;
	add.s32 	%r149, %r123, %r2;
	shl.b32 	%r67, %r88, 4;
	mov.f32 	%f398, 0f00000000;
	mul.wide.s32 	%rd59, %r88, 4;
$L__BB2_44:
	.pragma "nounroll";
	ld.local.v4.f32 	{%f283, %f284, %f285, %f286}, [%rd108+-32];
	mul.wide.s32 	%rd57, %r149, 4;
	add.s64 	%rd58, %rd3, %rd57;
	ld.global.f32 	%f287, [%rd58];
	fma.rn.f32 	%f288, %f283, %f287, %f398;
	add.s64 	%rd60, %rd58, %rd59;
	ld.global.f32 	%f289, [%rd60];
	fma.rn.f32 	%f290, %f284, %f289, %f288;
	add.s64 	%rd61, %rd60, %rd59;
	ld.global.f32 	%f291, [%rd61];
	fma.rn.f32 	%f292, %f285, %f291, %f290;
	add.s64 	%rd62, %rd61, %rd59;
	ld.global.f32 	%f293, [%rd62];
	fma.rn.f32 	%f294, %f286, %f293, %f292;
	ld.local.v4.f32 	{%f295, %f296, %f297, %f298}, [%rd108+-16];
	add.s64 	%rd63, %rd62, %rd59;
	ld.global.f32 	%f299, [%rd63];
	fma.rn.f32 	%f300, %f295, %f299, %f294;
	add.s64 	%rd64, %rd63, %rd59;
	ld.global.f32 	%f301, [%rd64];
	fma.rn.f32 	%f302, %f296, %f301, %f300;
	add.s64 	%rd65, %rd64, %rd59;
	ld.global.f32 	%f303, [%rd65];
	fma.rn.f32 	%f304, %f297, %f303, %f302;
	add.s64 	%rd66, %rd65, %rd59;
	ld.global.f32 	%f305, [%rd66];
	fma.rn.f32 	%f306, %f298, %f305, %f304;
	ld.local.v4.f32 	{%f307, %f308, %f309, %f310}, [%rd108];
	add.s64 	%rd67, %rd66, %rd59;
	ld.global.f32 	%f311, [%rd67];
	fma.rn.f32 	%f312, %f307, %f311, %f306;
	add.s64 	%rd68, %rd67, %rd59;
	ld.global.f32 	%f313, [%rd68];
	fma.rn.f32 	%f314, %f308, %f313, %f312;
	add.s64 	%rd69, %rd68, %rd59;
	ld.global.f32 	%f315, [%rd69];
	fma.rn.f32 	%f316, %f309, %f315, %f314;
	add.s64 	%rd70, %rd69, %rd59;
	ld.global.f32 	%f317, [%rd70];
	fma.rn.f32 	%f318, %f310, %f317, %f316;
	ld.local.v4.f32 	{%f319, %f320, %f321, %f322}, [%rd108+16];
	add.s64 	%rd71, %rd70, %rd59;
	ld.global.f32 	%f323, [%rd71];
	fma.rn.f32 	%f324, %f319, %f323, %f318;
	add.s64 	%rd72, %rd71, %rd59;
	ld.global.f32 	%f325, [%rd72];
	fma.rn.f32 	%f326, %f320, %f325, %f324;
	add.s64 	%rd73, %rd72, %rd59;
	ld.global.f32 	%f327, [%rd73];
	fma.rn.f32 	%f328, %f321, %f327, %f326;
	add.s64 	%rd74, %rd73, %rd59;
	ld.global.f32 	%f329, [%rd74];
	fma.rn.f32 	%f398, %f322, %f329, %f328;
	add.s32 	%r150, %r150, 16;
	add.s64 	%rd108, %rd108, 64;
	add.s32 	%r149, %r149, %r67;
	setp.ne.s32 	%p61, %r150, 0;
	@%p61 bra 	$L__BB2_44;
$L__BB2_45:
	setp.eq.s32 	%p62, %r63, 0;
	@%p62 bra 	$L__BB2_54;
	and.b32  	%r75, %r6, 7;
	setp.lt.u32 	%p63, %r63, 8;
	@%p63 bra 	$L__BB2_48;
	add.s32 	%r124, %r151, %r7;
	mad.lo.s32 	%r125, %r124, %r88, %r94;
	mul.wide.u32 	%rd75, %r151, 4;
	add.s64 	%rd76, %rd4, %rd75;
	ld.local.f32 	%f331, [%rd76];
	mul.wide.s32 	%rd77, %r125, 4;
	add.s64 	%rd78, %rd3, %rd77;
	ld.global.f32 	%f332, [%rd78];
	fma.rn.f32 	%f333, %f331, %f332, %f398;
	ld.local.f32 	%f334, [%rd76+4];
	mul.wide.s32 	%rd79, %r88, 4;
	add.s64 	%rd80, %rd78, %rd79;
	ld.global.f32 	%f335, [%rd80];
	fma.rn.f32 	%f336, %f334, %f335, %f333;
	ld.local.f32 	%f337, [%rd76+8];
	add.s64 	%rd81, %rd80, %rd79;
	ld.global.f32 	%f338, [%rd81];
	fma.rn.f32 	%f339, %f337, %f338, %f336;
	ld.local.f32 	%f340, [%rd76+12];
	add.s64 	%rd82, %rd81, %rd79;
	ld.global.f32 	%f341, [%rd82];
	fma.rn.f32 	%f342, %f340, %f341, %f339;
	ld.local.f32 	%f343, [%rd76+16];
	add.s64 	%rd83, %rd82, %rd79;
	ld.global.f32 	%f344, [%rd83];
	fma.rn.f32 	%f345, %f343, %f344, %f342;
	ld.local.f32 	%f346, [%rd76+20];
	add.s64 	%rd84, %rd83, %rd79;
	ld.global.f32 	%f347, [%rd84];
	fma.rn.f32 	%f348, %f346, %f347, %f345;
	ld.local.f32 	%f349, [%rd76+24];
	add.s64 	%rd85, %rd84, %rd79;
	ld.global.f32 	%f350, [%rd85];
	fma.rn.f32 	%f351, %f349, %f350, %f348;
	ld.local.f32 	%f352, [%rd76+28];
	add.s64 	%rd86, %rd85, %rd79;
	ld.global.f32 	%f353, [%rd86];
	fma.rn.f32 	%f398, %f352, %f353, %f351;
	add.s32 	%r151, %r151, 8;
$L__BB2_48:
	setp.eq.s32 	%p64, %r75, 0;
	@%p64 bra 	$L__BB2_54;
	setp.lt.u32 	%p65, %r75, 4;
	@%p65 bra 	$L__BB2_51;
	add.s32 	%r126, %r151, %r7;
	mad.lo.s32 	%r127, %r126, %r88, %r94;
	mul.wide.u32 	%rd87, %r151, 4;
	add.s64 	%rd88, %rd4, %rd87;
	ld.local.f32 	%f355, [%rd88];
	mul.wide.s32 	%rd89, %r127, 4;
	add.s64 	%rd90, %rd3, %rd89;
	ld.global.f32 	%f356, [%rd90];
	fma.rn.f32 	%f357, %f355, %f356, %f398;
	ld.local.f32 	%f358, [%rd88+4];
	mul.wide.s32 	%rd91, %r88, 4;
	add.s64 	%rd92, %rd90, %rd91;
	ld.global.f32 	%f359, [%rd92];
	fma.rn.f32 	%f360, %f358, %f359, %f357;
	ld.local.f32 	%f361, [%rd88+8];
	add.s64 	%rd93, %rd92, %rd91;
	ld.global.f32 	%f362, [%rd93];
	fma.rn.f32 	%f363, %f361, %f362, %f360;
	ld.local.f32 	%f364, [%rd88+12];
	add.s64 	%rd94, %rd93, %rd91;
	ld.global.f32 	%f365, [%rd94];
	fma.rn.f32 	%f398, %f364, %f365, %f363;
	add.s32 	%r151, %r151, 4;
$L__BB2_51:
	setp.eq.s32 	%p66, %r44, 0;
	@%p66 bra 	$L__BB2_54;
	mul.wide.u32 	%rd95, %r151, 4;
	add.s64 	%rd109, %rd4, %rd95;
	add.s32 	%r128, %r151, %r7;
	mad.lo.s32 	%r155, %r88, %r128, %r94;
	neg.s32 	%r154, %r44;
$L__BB2_53:
	.pragma "nounroll";
	ld.local.f32 	%f366, [%rd109];
	mul.wide.s32 	%rd96, %r155, 4;
	add.s64 	%rd97, %rd3, %rd96;
	ld.global.f32 	%f367, [%rd97];
	fma.rn.f32 	%f398, %f366, %f367, %f398;
	add.s64 	%rd109, %rd109, 4;
	add.s32 	%r155, %r155, %r88;
	add.s32 	%r154, %r154, 1;
	setp.ne.s32 	%p67, %r154, 0;
	@%p67 bra 	$L__BB2_53;
$L__BB2_54:
	ld.param.u64 	%rd101, [_Z15simpleAttentionPKfS0_S0_Pfiif_param_3];
	add.s32 	%r129, %r9, %r94;
	cvta.to.global.u64 	%rd98, %rd101;
	mul.wide.u32 	%rd99, %r129, 4;
	add.s64 	%rd100, %rd98, %rd99;
	st.global.f32 	[%rd100], %f398;
$L__BB2_55:
	ret;

}


// ===== COMPILED SASS (sm_100) =====

	.target	sm_100

	.elftype	@"ET_EXEC"


//--------------------- .note.nv.tkinfo           --------------------------
	.section	.note.nv.tkinfo,"",@"SHT_NOTE"
	.sectionflags	@"SHF_NOTE_NV_TKINFO"
	.tkinfo
        /*0018*/ 	.word	0x00000002
        /*0030*/ 	.string	""
        /*0030*/ 	.string	"ptxas"
        /*0030*/ 	.string	"Cuda compilation tools, release 13.0, V13.0.88"
        /*0030*/ 	.string	"Build cuda_13.0.r13.0/compiler.36424714_0"
        /*0030*/ 	.string	"-arch sm_100 -m 64 "



//--------------------- .note.nv.cuinfo           --------------------------
	.section	.note.nv.cuinfo,"",@"SHT_NOTE"
	.sectionflags	@"SHF_NOTE_NV_CUINFO"
        /*0018*/ 	.short	0x0002
        /*001a*/ 	.short	0x0064
        /*001c*/ 	.short	0x0082
	.zero		2


//--------------------- .nv.info                  --------------------------
	.section	.nv.info,"",@"SHT_CUDA_INFO"
	.align	4


	//----- nvinfo : EIATTR_REGCOUNT
	.align		4
        /*0000*/ 	.byte	0x04, 0x2f
        /*0002*/ 	.short	(.L_1 - .L_0)
	.align		4
.L_0:
        /*0004*/ 	.word	index@(_Z23optimizedPagedAttentionPKfS0_S0_PKiPfPiiiiif)
        /*0008*/ 	.word	0x00000020


	//----- nvinfo : EIATTR_FRAME_SIZE
	.align		4
.L_1:
        /*000c*/ 	.byte	0x04, 0x11
        /*000e*/ 	.short	(.L_3 - .L_2)
	.align		4
.L_2:
        /*0010*/ 	.word	index@($__internal_2_$__cuda_sm3x_div_rn_noftz_f32_slowpath)
        /*0014*/ 	.word	0x00000200


	//----- nvinfo : EIATTR_FRAME_SIZE
	.align		4
.L_3:
        /*0018*/ 	.byte	0x04, 0x11
        /*001a*/ 	.short	(.L_5 - .L_4)
	.align		4
.L_4:
        /*001c*/ 	.word	index@(_Z23optimizedPagedAttentionPKfS0_S0_PKiPfPiiiiif)
        /*0020*/ 	.word	0x00000200


	//----- nvinfo : EIATTR_REGCOUNT
	.align		4
.L_5:
        /*0024*/ 	.byte	0x04, 0x2f
        /*0026*/ 	.short	(.L_7 - .L_6)
	.align		4
.L_6:
        /*0028*/ 	.word	index@(_Z14pagedAttentionPKfS0_S0_PKiPfPiiiiiif)
        /*002c*/ 	.word	0x00000020


	//----- nvinfo : EIATTR_FRAME_SIZE
	.align		4
.L_7:
        /*0030*/ 	.byte	0x04, 0x11
        /*0032*/ 	.short	(.L_9 - .L_8)
	.align		4
.L_8:
        /*0034*/ 	.word	index@($__internal_1_$__cuda_sm3x_div_rn_noftz_f32_slowpath)
        /*0038*/ 	.word	0x00000200


	//----- nvinfo : EIATTR_FRAME_SIZE
	.align		4
.L_9:
        /*003c*/ 	.byte	0x04, 0x11
        /*003e*/ 	.short	(.L_11 - .L_10)
	.align		4
.L_10:
        /*0040*/ 	.word	index@(_Z14pagedAttentionPKfS0_S0_PKiPfPiiiiiif)
        /*0044*/ 	.word	0x00000200


	//----- nvinfo : EIATTR_REGCOUNT
	.align		4
.L_11:
        /*0048*/ 	.byte	0x04, 0x2f
        /*004a*/ 	.short	(.L_13 - .L_12)
	.align		4
.L_12:
        /*004c*/ 	.word	index@(_Z15simpleAttentionPKfS0_S0_Pfiif)
        /*0050*/ 	.word	0x00000020


	//----- nvinfo : EIATTR_FRAME_SIZE
	.align		4
.L_13:
        /*0054*/ 	.byte	0x04, 0x11
        /*0056*/ 	.short	(.L_15 - .L_14)
	.align		4
.L_14:
        /*0058*/ 	.word	index@($__internal_0_$__cuda_sm3x_div_rn_noftz_f32_slowpath)
        /*005c*/ 	.word	0x00000100


	//----- nvinfo : EIATTR_FRAME_SIZE
	.align		4
.L_15:
        /*0060*/ 	.byte	0x04, 0x11
        /*0062*/ 	.short	(.L_17 - .L_16)
	.align		4
.L_16:
        /*0064*/ 	.word	index@(_Z15simpleAttentionPKfS0_S0_Pfiif)
        /*0068*/ 	.word	0x00000100


	//----- nvinfo : EIATTR_MIN_STACK_SIZE
	.align		4
.L_17:
        /*006c*/ 	.byte	0x04, 0x12
        /*006e*/ 	.short	(.L_19 - .L_18)
	.align		4
.L_18:
        /*0070*/ 	.word	index@(_Z15simpleAttentionPKfS0_S0_Pfiif)
        /*0074*/ 	.word	0x00000100


	//----- nvinfo : EIATTR_MIN_STACK_SIZE
	.align		4
.L_19:
        /*0078*/ 	.byte	0x04, 0x12
        /*007a*/ 	.short	(.L_21 - .L_20)
	.align		4
.L_20:
        /*007c*/ 	.word	index@(_Z14pagedAttentionPKfS0_S0_PKiPfPiiiiiif)
        /*0080*/ 	.word	0x00000200


	//----- nvinfo : EIATTR_MIN_STACK_SIZE
	.align		4
.L_21:
        /*0084*/ 	.byte	0x04, 0x12
        /*0086*/ 	.short	(.L_23 - .L_22)
	.align		4
.L_22:
        /*0088*/ 	.word	index@(_Z23optimizedPagedAttentionPKfS0_S0_PKiPfPiiiiif)
        /*008c*/ 	.word	0x00000200
.L_23:


//--------------------- .nv.compat                --------------------------
	.section	.nv.compat,"",@"SHT_CUDA_COMPAT_INFO"
	.align	4
        /*0000*/ 	.byte	0x02, 0x09, 0x00, 0x00, 0x02, 0x02, 0x01, 0x00, 0x02, 0x05, 0x05, 0x00, 0x03, 0x07, 0x01, 0x01
        /*0010*/ 	.byte	0x02, 0x03, 0x00, 0x00, 0x02, 0x06, 0x01, 0x00, 0x04, 0x0b, 0x08, 0x00, 0x01, 0x00, 0x00, 0x00
        /*0020*/ 	.byte	0x00, 0x00, 0x00, 0x00


//--------------------- .nv.info._Z15simpleAttentionPKfS0_S0_Pfiif --------------------------
	.section	.nv.info._Z15simpleAttentionPKfS0_S0_Pfiif,"",@"SHT_CUDA_INFO"
	.sectionflags	@""
	.align	4


	//----- nvinfo : EIATTR_CUDA_API_VERSION
	.align		4
        /*0000*/ 	.byte	0x04, 0x37
        /*0002*/ 	.short	(.L_25 - .L_24)
.L_24:
        /*0004*/ 	.word	0x00000082


	//----- nvinfo : EIATTR_KPARAM_INFO
	.align		4
.L_25:
        /*0008*/ 	.byte	0x04, 0x17
        /*000a*/ 	.short	(.L_27 - .L_26)
.L_26:
        /*000c*/ 	.word	0x00000000
        /*0010*/ 	.short	0x0006
        /*0012*/ 	.short	0x0028
        /*0014*/ 	.byte	0x00, 0xf0, 0x11, 0x00


	//----- nvinfo : EIATTR_KPARAM_INFO
	.align		4
.L_27:
        /*0018*/ 	.byte	0x04, 0x17
        /*001a*/ 	.short	(.L_29 - .L_28)
.L_28:
        /*001c*/ 	.word	0x00000000
        /*0020*/ 	.short	0x0005
        /*0022*/ 	.short	0x0024
        /*0024*/ 	.byte	0x00, 0xf0, 0x11, 0x00


	//----- nvinfo : EIATTR_KPARAM_INFO
	.align		4
.L_29:
        /*0028*/ 	.byte	0x04, 0x17
        /*002a*/ 	.short	(.L_31 - .L_30)
.L_30:
        /*002c*/ 	.word	0x00000000
        /*0030*/ 	.short	0x0004
        /*0032*/ 	.short	0x0020
        /*0034*/ 	.byte	0x00, 0xf0, 0x11, 0x00


	//----- nvinfo : EIATTR_KPARAM_INFO
	.align		4
.L_31:
        /*0038*/ 	.byte	0x04, 0x17
        /*003a*/ 	.short	(.L_33 - .L_32)
.L_32:
        /*003c*/ 	.word	0x00000000
        /*0040*/ 	.short	0x0003
        /*0042*/ 	.short	0x0018
        /*0044*/ 	.byte	0x00, 0xf5, 0x21, 0x00


	//----- nvinfo : EIATTR_KPARAM_INFO
	.align		4
.L_33:
        /*0048*/ 	.byte	0x04, 0x17
        /*004a*/ 	.short	(.L_35 - .L_34)
.L_34:
        /*004c*/ 	.word	0x00000000
        /*0050*/ 	.short	0x0002
        /*0052*/ 	.short	0x0010
        /*0054*/ 	.byte	0x00, 0xf5, 0x21, 0x00


	//----- nvinfo : EIATTR_KPARAM_INFO
	.align		4
.L_35:
        /*0058*/ 	.byte	0x04, 0x17
        /*005a*/ 	.short	(.L_37 - .L_36)
.L_36:
        /*005c*/ 	.word	0x00000000
        /*0060*/ 	.short	0x0001
        /*0062*/ 	.short	0x0008
        /*0064*/ 	.byte	0x00, 0xf5, 0x21, 0x00


	//----- nvinfo : EIATTR_KPARAM_INFO
	.align		4
.L_37:
        /*0068*/ 	.byte	0x04, 0x17
        /*006a*/ 	.short	(.L_39 - .L_38)
.L_38:
        /*006c*/ 	.word	0x00000000
        /*0070*/ 	.short	0x0000
        /*0072*/ 	.short	0x0000
        /*0074*/ 	.byte	0x00, 0xf5, 0x21, 0x00


	//----- nvinfo : EIATTR_SPARSE_MMA_MASK
	.align		4
.L_39:
        /*0078*/ 	.byte	0x03, 0x50
        /*007a*/ 	.short	0x0000


	//----- nvinfo : EIATTR_MAXREG_COUNT
	.align		4
        /*007c*/ 	.byte	0x03, 0x1b
        /*007e*/ 	.short	0x00ff


	//----- nvinfo : EIATTR_MERCURY_ISA_VERSION
	.align		4
        /*0080*/ 	.byte	0x03, 0x5f
        /*0082*/ 	.short	0x0101


	//----- nvinfo : EIATTR_VRC_CTA_INIT_COUNT
	.align		4
        /*0084*/ 	.byte	0x02, 0x4a
	.zero		1
	.zero		1


	//----- nvinfo : EIATTR_EXIT_INSTR_OFFSETS
	.align		4
        /*0088*/ 	.byte	0x04, 0x1c
        /*008a*/ 	.short	(.L_41 - .L_40)


	//   ....[0]....
.L_40:
        /*008c*/ 	.word	0x000000e0


	//   ....[1]....
        /*0090*/ 	.word	0x00002730


	//----- nvinfo : EIATTR_CRS_STACK_SIZE
	.align		4
.L_41:
        /*0094*/ 	.byte	0x04, 0x1e
        /*0096*/ 	.short	(.L_43 - .L_42)
.L_42:
        /*0098*/ 	.word	0x00000000


	//----- nvinfo : EIATTR_CBANK_PARAM_SIZE
	.align		4
.L_43:
        /*009c*/ 	.byte	0x03, 0x19
        /*009e*/ 	.short	0x002c


	//----- nvinfo : EIATTR_PARAM_CBANK
	.align		4
        /*00a0*/ 	.byte	0x04, 0x0a
        /*00a2*/ 	.short	(.L_45 - .L_44)
	.align		4
.L_44:
        /*00a4*/ 	.word	index@(.nv.constant0._Z15simpleAttentionPKfS0_S0_Pfiif)
        /*00a8*/ 	.short	0x0380
        /*00aa*/ 	.short	0x002c


	//----- nvinfo : EIATTR_SW_WAR
	.align		4
.L_45:
        /*00ac*/ 	.byte	0x04, 0x36
        /*00ae*/ 	.short	(.L_47 - .L_46)
.L_46:
        /*00b0*/ 	.word	0x00000008
.L_47:


//--------------------- .nv.info._Z14pagedAttentionPKfS0_S0_PKiPfPiiiiiif --------------------------
	.section	.nv.info._Z14pagedAttentionPKfS0_S0_PKiPfPiiiiiif,"",@"SHT_CUDA_INFO"
	.sectionflags	@""
	.align	4


	//----- nvinfo : EIATTR_CUDA_API_VERSION
	.align		4
        /*0000*/ 	.byte	0x04, 0x37
        /*0002*/ 	.short	(.L_49 - .L_48)
.L_48:
        /*0004*/ 	.word	0x00000082


	//----- nvinfo : EIATTR_KPARAM_INFO
	.align		4
.L_49:
        /*0008*/ 	.byte	0x04, 0x17
        /*000a*/ 	.short	(.L_51 - .L_50)
.L_50:
        /*000c*/ 	.word	0x00000000
        /*0010*/ 	.short	0x000b
        /*0012*/ 	.short	0x0044
        /*0014*/ 	.byte	0x00, 0xf0, 0x11, 0x00


	//----- nvinfo : EIATTR_KPARAM_INFO
	.align		4
.L_51:
        /*0018*/ 	.byte	0x04, 0x17
        /*001a*/ 	.short	(.L_53 - .L_52)
.L_52:
        /*001c*/ 	.word	0x00000000
        /*0020*/ 	.short	0x000a
        /*0022*/ 	.short	0x0040
        /*0024*/ 	.byte	0x00, 0xf0, 0x11, 0x00


	//----- nvinfo : EIATTR_KPARAM_INFO
	.align		4
.L_53:
        /*0028*/ 	.byte	0x04, 0x17
        /*002a*/ 	.short	(.L_55 - .L_54)
.L_54:
        /*002c*/ 	.word	0x00000000
        /*0030*/ 	.short	0x0009
        /*0032*/ 	.short	0x003c
        /*0034*/ 	.byte	0x00, 0xf0, 0x11, 0x00


	//----- nvinfo : EIATTR_KPARAM_INFO
	.align		4
.L_55:
        /*0038*/ 	.byte	0x04, 0x17
        /*003a*/ 	.short	(.L_57 - .L_56)
.L_56:
        /*003c*/ 	.word	0x00000000
        /*0040*/ 	.short	0x0008
        /*0042*/ 	.short	0x0038
        /*0044*/ 	.byte	0x00, 0xf0, 0x11, 0x00


	//----- nvinfo : EIATTR_KPARAM_INFO
	.align		4
.L_57:
        /*0048*/ 	.byte	0x04, 0x17
        /*004a*/ 	.short	(.L_59 - .L_58)
.L_58:
        /*004c*/ 	.word	0x00000000
        /*0050*/ 	.short	0x0007
        /*0052*/ 	.short	0x0034
        /*0054*/ 	.byte	0x00, 0xf0, 0x11, 0x00


	//----- nvinfo : EIATTR_KPARAM_INFO
	.align		4
.L_59:
        /*0058*/ 	.byte	0x04, 0x17
        /*005a*/ 	.short	(.L_61 - .L_60)
.L_60:
        /*005c*/ 	.word	0x00000000
        /*0060*/ 	.short	0x0006
        /*0062*/ 	.short	0x0030
        /*0064*/ 	.byte	0x00, 0xf0, 0x11, 0x00


	//----- nvinfo : EIATTR_KPARAM_INFO
	.align		4
.L_61:
        /*0068*/ 	.byte	0x04, 0x17
        /*006a*/ 	.short	(.L_63 - .L_62)
.L_62:
        /*006c*/ 	.word	0x00000000
        /*0070*/ 	.short	0x0005
        /*0072*/ 	.short	0x0028
        /*0074*/ 	.byte	0x00, 0xf5, 0x21, 0x00


	//----- nvinfo : EIATTR_KPARAM_INFO
	.align		4
.L_63:
        /*0078*/ 	.byte	0x04, 0x17
        /*007a*/ 	.short	(.L_65 - .L_64)
.L_64:
        /*007c*/ 	.word	0x00000000
        /*0080*/ 	.short	0x0004
        /*0082*/ 	.short	0x0020
        /*0084*/ 	.byte	0x00, 0xf5, 0x21, 0x00


	//----- nvinfo : EIATTR_KPARAM_INFO
	.align		4
.L_65:
        /*0088*/ 	.byte	0x04, 0x17
        /*008a*/ 	.short	(.L_67 - .L_66)
.L_66:
        /*008c*/ 	.word	0x00000000
        /*0090*/ 	.short	0x0003
        /*0092*/ 	.short	0x0018
        /*0094*/ 	.byte	0x00, 0xf5, 0x21, 0x00


	//----- nvinfo : EIATTR_KPARAM_INFO
	.align		4
.L_67:
        /*0098*/ 	.byte	0x04, 0x17
        /*009a*/ 	.short	(.L_69 - .L_68)
.L_68:
        /*009c*/ 	.word	0x00000000
        /*00a0*/ 	.short	0x0002
        /*00a2*/ 	.short	0x0010
        /*00a4*/ 	.byte	0x00, 0xf5, 0x21, 0x00


	//----- nvinfo : EIATTR_KPARAM_INFO
	.align		4
.L_69:
        /*00a8*/ 	.byte	0x04, 0x17
        /*00aa*/ 	.short	(.L_71 - .L_70)
.L_70:
        /*00ac*/ 	.word	0x00000000
        /*00b0*/ 	.short	0x0001
        /*00b2*/ 	.short	0x0008
        /*00b4*/ 	.byte	0x00, 0xf5, 0x21, 0x00


	//----- nvinfo : EIATTR_KPARAM_INFO
	.align		4
.L_71:
        /*00b8*/ 	.byte	0x04, 0x17
        /*00ba*/ 	.short	(.L_73 - .L_72)
.L_72:
        /*00bc*/ 	.word	0x00000000
        /*00c0*/ 	.short	0x0000
        /*00c2*/ 	.short	0x0000
        /*00c4*/ 	.byte	0x00, 0xf5, 0x21, 0x00


	//----- nvinfo : EIATTR_SPARSE_MMA_MASK
	.align		4
.L_73:
        /*00c8*/ 	.byte	0x03, 0x50
        /*00ca*/ 	.short	0x0000


	//----- nvinfo : EIATTR_MAXREG_COUNT
	.align		4
        /*00cc*/ 	.byte	0x03, 0x1b
        /*00ce*/ 	.short	0x00ff


	//----- nvinfo : EIATTR_MERCURY_ISA_VERSION
	.align		4
        /*00d0*/ 	.byte	0x03, 0x5f
        /*00d2*/ 	.short	0x0101


	//----- nvinfo : EIATTR_VRC_CTA_INIT_COUNT
	.align		4
        /*00d4*/ 	.byte	0x02, 0x4a
	.zero		1
	.zero		1


	//----- nvinfo : EIATTR_EXIT_INSTR_OFFSETS
	.align		4
        /*00d8*/ 	.byte	0x04, 0x1c
        /*00da*/ 	.short	(.L_75 - .L_74)


	//   ....[0]....
.L_74:
        /*00dc*/ 	.word	0x000000d0


	//   ....[1]....
        /*00e0*/ 	.word	0x000020d0


	//   ....[2]....
        /*00e4*/ 	.word	0x000030e0


	//   ....[3]....
        /*00e8*/ 	.word	0x00003920


	//   ....[4]....
        /*00ec*/ 	.word	0x00003d80


	//   ....[5]....
        /*00f0*/ 	.word	0x00003f20


	//----- nvinfo : EIATTR_CRS_STACK_SIZE
	.align		4
.L_75:
        /*00f4*/ 	.byte	0x04, 0x1e
        /*00f6*/ 	.short	(.L_77 - .L_76)
.L_76:
        /*00f8*/ 	.word	0x00000000


	//----- nvinfo : EIATTR_CBANK_PARAM_SIZE
	.align		4
.L_77:
        /*00fc*/ 	.byte	0x03, 0x19
        /*00fe*/ 	.short	0x0048


	//----- nvinfo : EIATTR_PARAM_CBANK
	.align		4
        /*0100*/ 	.byte	0x04, 0x0a
        /*0102*/ 	.short	(.L_79 - .L_78)
	.align		4
.L_78:
        /*0104*/ 	.word	index@(.nv.constant0._Z14pagedAttentionPKfS0_S0_PKiPfPiiiiiif)
        /*0108*/ 	.short	0x0380
        /*010a*/ 	.short	0x0048


	//----- nvinfo : EIATTR_SW_WAR
	.align		4
.L_79:
        /*010c*/ 	.byte	0x04, 0x36
        /*010e*/ 	.short	(.L_81 - .L_80)
.L_80:
        /*0110*/ 	.word	0x00000008
.L_81:


//--------------------- .nv.info._Z23optimizedPagedAttentionPKfS0_S0_PKiPfPiiiiif --------------------------
	.section	.nv.info._Z23optimizedPagedAttentionPKfS0_S0_PKiPfPiiiiif,"",@"SHT_CUDA_INFO"
	.sectionflags	@""
	.align	4


	//----- nvinfo : EIATTR_CUDA_API_VERSION
	.align		4
        /*0000*/ 	.byte	0x04, 0x37
        /*0002*/ 	.short	(.L_83 - .L_82)
.L_82:
        /*0004*/ 	.word	0x00000082


	//----- nvinfo : EIATTR_KPARAM_INFO
	.align		4
.L_83:
        /*0008*/ 	.byte	0x04, 0x17
        /*000a*/ 	.short	(.L_85 - .L_84)
.L_84:
        /*000c*/ 	.word	0x00000000
        /*0010*/ 	.short	0x000a
        /*0012*/ 	.short	0x0040
        /*0014*/ 	.byte	0x00, 0xf0, 0x11, 0x00


	//----- nvinfo : EIATTR_KPARAM_INFO
	.align		4
.L_85:
        /*0018*/ 	.byte	0x04, 0x17
        /*001a*/ 	.short	(.L_87 - .L_86)
.L_86:
        /*001c*/ 	.word	0x00000000
        /*0020*/ 	.short	0x0009
        /*0022*/ 	.short	0x003c
        /*0024*/ 	.byte	0x00, 0xf0, 0x11, 0x00


	//----- nvinfo : EIATTR_KPARAM_INFO
	.align		4
.L_87:
        /*0028*/ 	.byte	0x04, 0x17
        /*002a*/ 	.short	(.L_89 - .L_88)
.L_88:
        /*002c*/ 	.word	0x00000000
        /*0030*/ 	.short	0x0008
        /*0032*/ 	.short	0x0038
        /*0034*/ 	.byte	0x00, 0xf0, 0x11, 0x00


	//----- nvinfo : EIATTR_KPARAM_INFO
	.align		4
.L_89:
        /*0038*/ 	.byte	0x04, 0x17
        /*003a*/ 	.short	(.L_91 - .L_90)
.L_90:
        /*003c*/ 	.word	0x00000000
        /*0040*/ 	.short	0x0007
        /*0042*/ 	.short	0x0034
        /*0044*/ 	.byte	0x00, 0xf0, 0x11, 0x00


	//----- nvinfo : EIATTR_KPARAM_INFO
	.align		4
.L_91:
        /*0048*/ 	.byte	0x04, 0x17
        /*004a*/ 	.short	(.L_93 - .L_92)
.L_92:
        /*004c*/ 	.word	0x00000000
        /*0050*/ 	.short	0x0006
        /*0052*/ 	.short	0x0030
        /*0054*/ 	.byte	0x00, 0xf0, 0x11, 0x00


	//----- nvinfo : EIATTR_KPARAM_INFO
	.align		4
.L_93:
        /*0058*/ 	.byte	0x04, 0x17
        /*005a*/ 	.short	(.L_95 - .L_94)
.L_94:
        /*005c*/ 	.word	0x00000000
        /*0060*/ 	.short	0x0005
        /*0062*/ 	.short	0x0028
        /*0064*/ 	.byte	0x00, 0xf5, 0x21, 0x00


	//----- nvinfo : EIATTR_KPARAM_INFO
	.align		4
.L_95:
        /*0068*/ 	.byte	0x04, 0x17
        /*006a*/ 	.short	(.L_97 - .L_96)
.L_96:
        /*006c*/ 	.word	0x00000000
        /*0070*/ 	.short	0x0004
        /*0072*/ 	.short	0x0020
        /*0074*/ 	.byte	0x00, 0xf5, 0x21, 0x00


	//----- nvinfo : EIATTR_KPARAM_INFO
	.align		4
.L_97:
        /*0078*/ 	.byte	0x04, 0x17
        /*007a*/ 	.short	(.L_99 - .L_98)
.L_98:
        /*007c*/ 	.word	0x00000000
        /*0080*/ 	.short	0x0003
        /*0082*/ 	.short	0x0018
        /*0084*/ 	.byte	0x00, 0xf5, 0x21, 0x00


	//----- nvinfo : EIATTR_KPARAM_INFO
	.align		4
.L_99:
        /*0088*/ 	.byte	0x04, 0x17
        /*008a*/ 	.short	(.L_101 - .L_100)
.L_100:
        /*008c*/ 	.word	0x00000000
        /*0090*/ 	.short	0x0002
        /*0092*/ 	.short	0x0010
        /*0094*/ 	.byte	0x00, 0xf5, 0x21, 0x00


	//----- nvinfo : EIATTR_KPARAM_INFO
	.align		4
.L_101:
        /*0098*/ 	.byte	0x04, 0x17
        /*009a*/ 	.short	(.L_103 - .L_102)
.L_102:
        /*009c*/ 	.word	0x00000000
        /*00a0*/ 	.short	0x0001
        /*00a2*/ 	.short	0x0008
        /*00a4*/ 	.byte	0x00, 0xf5, 0x21, 0x00


	//----- nvinfo : EIATTR_KPARAM_INFO
	.align		4
.L_103:
        /*00a8*/ 	.byte	0x04, 0x17
        /*00aa*/ 	.short	(.L_105 - .L_104)
.L_104:
        /*00ac*/ 	.word	0x00000000
        /*00b0*/ 	.short	0x0000
        /*00b2*/ 	.short	0x0000
        /*00b4*/ 	.byte	0x00, 0xf5, 0x21, 0x00


	//----- nvinfo : EIATTR_SPARSE_MMA_MASK
	.align		4
.L_105:
        /*00b8*/ 	.byte	0x03, 0x50
        /*00ba*/ 	.short	0x0000


	//----- nvinfo : EIATTR_MAXREG_COUNT
	.align		4
        /*00bc*/ 	.byte	0x03, 0x1b
        /*00be*/ 	.short	0x00ff


	//----- nvinfo : EIATTR_NUM_BARRIERS
	.align		4
        /*00c0*/ 	.byte	0x02, 0x4c
        /*00c2*/ 	.byte	0x01
	.zero		1


	//----- nvinfo : EIATTR_MERCURY_ISA_VERSION
	.align		4
        /*00c4*/ 	.byte	0x03, 0x5f
        /*00c6*/ 	.short	0x0101


	//----- nvinfo : EIATTR_UNUSED_LOAD_BYTE_OFFSET
	.align		4
        /*00c8*/ 	.byte	0x04, 0x44
        /*00ca*/ 	.short	(.L_107 - .L_106)


	//   ....[0]....
.L_106:
        /*00cc*/ 	.word	0x000011f0
        /*00d0*/ 	.word	0x00000fff


	//----- nvinfo : EIATTR_VRC_CTA_INIT_COUNT
	.align		4
.L_107:
        /*00d4*/ 	.byte	0x02, 0x4a
	.zero		1
	.zero		1


	//----- nvinfo : EIATTR_EXIT_INSTR_OFFSETS
	.align		4
        /*00d8*/ 	.byte	0x04, 0x1c
        /*00da*/ 	.short	(.L_109 - .L_108)


	//   ....[0]....
.L_108:
        /*00dc*/ 	.word	0x000000d0


	//   ....[1]....
        /*00e0*/ 	.word	0x00001fb0


	//   ....[2]....
        /*00e4*/ 	.word	0x00002fd0


	//   ....[3]....
        /*00e8*/ 	.word	0x00003870


	//   ....[4]....
        /*00ec*/ 	.word	0x00003d10


	//   ....[5]....
        /*00f0*/ 	.word	0x00003ea0


	//----- nvinfo : EIATTR_CRS_STACK_SIZE
	.align		4
.L_109:
        /*00f4*/ 	.byte	0x04, 0x1e
        /*00f6*/ 	.short	(.L_111 - .L_110)
.L_110:
        /*00f8*/ 	.word	0x00000000


	//----- nvinfo : EIATTR_CBANK_PARAM_SIZE
	.align		4
.L_111:
        /*00fc*/ 	.byte	0x03, 0x19
        /*00fe*/ 	.short	0x0044


	//----- nvinfo : EIATTR_PARAM_CBANK
	.align		4
        /*0100*/ 	.byte	0x04, 0x0a
        /*0102*/ 	.short	(.L_113 - .L_112)
	.align		4
.L_112:
        /*0104*/ 	.word	index@(.nv.constant0._Z23optimizedPagedAttentionPKfS0_S0_PKiPfPiiiiif)
        /*0108*/ 	.short	0x0380
        /*010a*/ 	.short	0x0044


	//----- nvinfo : EIATTR_SW_WAR
	.align		4
.L_113:
        /*010c*/ 	.byte	0x04, 0x36
        /*010e*/ 	.short	(.L_115 - .L_114)
.L_114:
        /*0110*/ 	.word	0x00000008
.L_115:


//--------------------- .nv.callgraph             --------------------------
	.section	.nv.callgraph,"",@"SHT_CUDA_CALLGRAPH"
	.align	4
	.sectionentsize	8
	.align		4
        /*0000*/ 	.word	0x00000000
	.align		4
        /*0004*/ 	.word	0xffffffff
	.align		4
        /*0008*/ 	.word	0x00000000
	.align		4
        /*000c*/ 	.word	0xfffffffe
	.align		4
        /*0010*/ 	.word	0x00000000
	.align		4
        /*0014*/ 	.word	0xfffffffd
	.align		4
        /*0018*/ 	.word	0x00000000
	.align		4
        /*001c*/ 	.word	0xfffffffc


//--------------------- .text._Z15simpleAttentionPKfS0_S0_Pfiif --------------------------
	.section	.text._Z15simpleAttentionPKfS0_S0_Pfiif,"ax",@progbits
	.align	128
        .global         _Z15simpleAttentionPKfS0_S0_Pfiif
        .type           _Z15simpleAttentionPKfS0_S0_Pfiif,@function
        .size           _Z15simpleAttentionPKfS0_S0_Pfiif,(.L_x_251 - _Z15simpleAttentionPKfS0_S0_Pfiif)
        .other          _Z15simpleAttentionPKfS0_S0_Pfiif,@"STO_CUDA_ENTRY STV_DEFAULT"
_Z15simpleAttentionPKfS0_S0_Pfiif:
.text._Z15simpleAttentionPKfS0_S0_Pfiif:
[----:B------:R-:W0:Y:S01]  /*0000*/  LDC R1, c[0x0][0x37c] ;  /* 0x0000df00ff017b82 */ /* 0x000e220000000800 */
[----:B------:R-:W1:Y:S07]  /*0010*/  S2R R10, SR_TID.Z ;  /* 0x00000000000a7919 */ /* 0x000e6e0000002300 */
[----:B------:R-:W2:Y:S01]  /*0020*/  S2UR UR4, SR_CTAID.Z ;  /* 0x00000000000479c3 */ /* 0x000ea20000002700 */
[----:B0-----:R-:W-:Y:S01]  /*0030*/  IADD3 R1, PT, PT, R1, -0x100, RZ ;  /* 0xffffff0001017810 */ /* 0x001fe20007ffe0ff */
[----:B------:R-:W0:Y:S06]  /*0040*/  S2R R0, SR_TID.Y ;  /* 0x0000000000007919 */ /* 0x000e2c0000002200 */
[----:B------:R-:W0:Y:S01]  /*0050*/  LDC R9, c[0x0][0x364] ;  /* 0x0000d900ff097b82 */ /* 0x000e220000000800 */
[----:B------:R-:W2:Y:S07]  /*0060*/  LDCU UR5, c[0x0][0x368] ;  /* 0x00006d00ff0577ac */ /* 0x000eae0008000800 */
[----:B------:R-:W0:Y:S08]  /*0070*/  S2UR UR6, SR_CTAID.Y ;  /* 0x00000000000679c3 */ /* 0x000e300000002600 */
[----:B------:R-:W3:Y:S01]  /*0080*/  LDC.64 R12, c[0x0][0x3a0] ;  /* 0x0000e800ff0c7b82 */ /* 0x000ee20000000a00 */
[----:B--2---:R-:W-:-:S06]  /*0090*/  UIMAD UR4, UR4, UR5, URZ ;  /* 0x00000005040472a4 */ /* 0x004fcc000f8e02ff */
[----:B-1----:R-:W-:Y:S02]  /*00a0*/  VIADD R3, R10, UR4 ;  /* 0x000000040a037c36 */ /* 0x002fe40008000000 */
[----:B0-----:R-:W-:-:S03]  /*00b0*/  IMAD R9, R9, UR6, R0 ;  /* 0x0000000609097c24 */ /* 0x001fc6000f8e0200 */
[----:B---3--:R-:W-:-:S04]  /*00c0*/  ISETP.GE.AND P0, PT, R3, R13, PT ;  /* 0x0000000d0300720c */ /* 0x008fc80003f06270 */
[----:B------:R-:W-:-:S13]  /*00d0*/  ISETP.GE.OR P0, PT, R9, R12, P0 ;  /* 0x0000000c0900720c */ /* 0x000fda0000706670 */
[----:B------:R-:W-:Y:S05]  /*00e0*/  @P0 EXIT ;  /* 0x000000000000094d */ /* 0x000fea0003800000 */
[----:B------:R-:W0:Y:S01]  /*00f0*/  S2UR UR5, SR_CTAID.X ;  /* 0x00000000000579c3 */ /* 0x000e220000002500 */
[C---:B------:R-:W-:Y:S01]  /*0100*/  IADD3 R0, PT, PT, R13.reuse, -0x1, RZ ;  /* 0xffffffff0d007810 */ /* 0x040fe20007ffe0ff */
[----:B------:R-:W-:Y:S01]  /*0110*/  IMAD.MOV.U32 R11, RZ, RZ, RZ ;  /* 0x000000ffff0b7224 */ /* 0x000fe200078e00ff */
[C---:B------:R-:W-:Y:S01]  /*0120*/  LOP3.LUT R7, R13.reuse, 0x7ffffff0, RZ, 0xc0, !PT ;  /* 0x7ffffff00d077812 */ /* 0x040fe200078ec0ff */
[----:B------:R-:W1:Y:S01]  /*0130*/  LDCU.64 UR6, c[0x0][0x358] ;  /* 0x00006b00ff0677ac */ /* 0x000e620008000a00 */
[----:B------:R-:W-:Y:S02]  /*0140*/  ISETP.GE.U32.AND P0, PT, R0, 0xf, PT ;  /* 0x0000000f0000780c */ /* 0x000fe40003f06070 */
[----:B------:R-:W-:Y:S02]  /*0150*/  VIMNMX.U32 R2, PT, PT, R12, 0x40, PT ;  /* 0x000000400c027848 */ /* 0x000fe40003fe0000 */
[C---:B------:R-:W-:Y:S02]  /*0160*/  LOP3.LUT R5, R13.reuse, 0xf, RZ, 0xc0, !PT ;  /* 0x0000000f0d057812 */ /* 0x040fe400078ec0ff */
[----:B------:R-:W-:-:S02]  /*0170*/  LOP3.LUT R6, R13, 0x7, RZ, 0xc0, !PT ;  /* 0x000000070d067812 */ /* 0x000fc400078ec0ff */
[----:B------:R-:W-:Y:S01]  /*0180*/  IADD3 R16, PT, PT, -R7, RZ, RZ ;  /* 0x000000ff07107210 */ /* 0x000fe20007ffe1ff */
[----:B0-----:R-:W-:-:S04]  /*0190*/  IMAD R8, R12, UR5, RZ ;  /* 0x000000050c087c24 */ /* 0x001fc8000f8e02ff */
[----:B------:R-:W-:-:S04]  /*01a0*/  IMAD R4, R8, R13, RZ ;  /* 0x0000000d08047224 */ /* 0x000fc800078e02ff */
[----:B------:R-:W-:Y:S01]  /*01b0*/  IMAD R0, R9, R13, R4 ;  /* 0x0000000d09007224 */ /* 0x000fe200078e0204 */
[----:B-1----:R-:W-:-:S07]  /*01c0*/  LOP3.LUT R9, R13, 0x3, RZ, 0xc0, !PT ;  /* 0x000000030d097812 */ /* 0x002fce00078ec0ff */
.L_x_5:
[----:B0-----:R-:W0:Y:S01]  /*01d0*/  LDCU UR8, c[0x0][0x3a4] ;  /* 0x00007480ff0877ac */ /* 0x001e220008000800 */
[----:B------:R-:W-:Y:S01]  /*01e0*/  CS2R R18, SRZ ;  /* 0x0000000000127805 */ /* 0x000fe2000001ff00 */
[----:B0-----:R-:W-:Y:S01]  /*01f0*/  IMAD R17, R11, UR8, R4 ;  /* 0x000000080b117c24 */ /* 0x001fe2000f8e0204 */
[----:B------:R-:W-:Y:S06]  /*0200*/  @!P0 BRA `(.L_x_0) ;  /* 0x0000000000f88947 */ /* 0x000fec0003800000 */
[----:B------:R-:W-:Y:S01]  /*0210*/  IMAD.MOV.U32 R19, RZ, RZ, RZ ;  /* 0x000000ffff137224 */ /* 0x000fe200078e00ff */
[----:B------:R-:W-:Y:S01]  /*0220*/  MOV R21, R17 ;  /* 0x0000001100157202 */ /* 0x000fe20000000f00 */
[----:B------:R-:W-:Y:S01]  /*0230*/  IMAD.MOV.U32 R23, RZ, RZ, R0 ;  /* 0x000000ffff177224 */ /* 0x000fe200078e0000 */
[----:B------:R-:W-:-:S07]  /*0240*/  MOV R18, R16 ;  /* 0x0000001000127202 */ /* 0x000fce0000000f00 */
.L_x_1:
[----:B------:R-:W0:Y:S08]  /*0250*/  LDC.64 R14, c[0x0][0x380] ;  /* 0x0000e000ff0e7b82 */ /* 0x000e300000000a00 */
[----:B------:R-:W1:Y:S01]  /*0260*/  LDC.64 R12, c[0x0][0x388] ;  /* 0x0000e200ff0c7b82 */ /* 0x000e620000000a00 */
[----:B0-----:R-:W-:-:S05]  /*0270*/  IMAD.WIDE R14, R23, 0x4, R14 ;  /* 0x00000004170e7825 */ /* 0x001fca00078e020e */
[----:B------:R-:W2:Y:S01]  /*0280*/  LDG.E R20, desc[UR6][R14.64] ;  /* 0x000000060e147981 */ /* 0x000ea2000c1e1900 */
[----:B-1----:R-:W-:-:S03]  /*0290*/  IMAD.WIDE R12, R21, 0x4, R12 ;  /* 0x00000004150c7825 */ /* 0x002fc600078e020c */
[----:B------:R-:W3:Y:S04]  /*02a0*/  LDG.E R24, desc[UR6][R14.64+0x8] ;  /* 0x000008060e187981 */ /* 0x000ee8000c1e1900 */
[----:B------:R-:W2:Y:S04]  /*02b0*/  LDG.E R22, desc[UR6][R12.64] ;  /* 0x000000060c167981 */ /* 0x000ea8000c1e1900 */
[----:B------:R-:W3:Y:S04]  /*02c0*/  LDG.E R25, desc[UR6][R12.64+0x8] ;  /* 0x000008060c197981 */ /* 0x000ee8000c1e1900 */
[----:B------:R-:W4:Y:S04]  /*02d0*/  LDG.E R26, desc[UR6][R14.64+0x3c] ;  /* 0x00003c060e1a7981 */ /* 0x000f28000c1e1900 */
[----:B------:R-:W4:Y:S01]  /*02e0*/  LDG.E R27, desc[UR6][R12.64+0x3c] ;  /* 0x00003c060c1b7981 */ /* 0x000f22000c1e1900 */
[----:B--2---:R-:W-:-:S03]  /*02f0*/  FFMA R20, R20, R22, R19 ;  /* 0x0000001614147223 */ /* 0x004fc60000000013 */
[----:B------:R-:W2:Y:S04]  /*0300*/  LDG.E R19, desc[UR6][R14.64+0x4] ;  /* 0x000004060e137981 */ /* 0x000ea8000c1e1900 */
[----:B------:R-:W2:Y:S02]  /*0310*/  LDG.E R22, desc[UR6][R12.64+0x4] ;  /* 0x000004060c167981 */ /* 0x000ea4000c1e1900 */
[----:B--2---:R-:W-:Y:S02]  /*0320*/  FFMA R19, R19, R22, R20 ;  /* 0x0000001613137223 */ /* 0x004fe40000000014 */
[----:B------:R-:W2:Y:S04]  /*0330*/  LDG.E R20, desc[UR6][R14.64+0xc] ;  /* 0x00000c060e147981 */ /* 0x000ea8000c1e1900 */
[----:B------:R-:W2:Y:S01]  /*0340*/  LDG.E R22, desc[UR6][R12.64+0xc] ;  /* 0x00000c060c167981 */ /* 0x000ea2000c1e1900 */
[----:B---3--:R-:W-:-:S03]  /*0350*/  FFMA R19, R24, R25, R19 ;  /* 0x0000001918137223 */ /* 0x008fc60000000013 */
[----:B------:R-:W3:Y:S04]  /*0360*/  LDG.E R24, desc[UR6][R14.64+0x10] ;  /* 0x000010060e187981 */ /* 0x000ee8000c1e1900 */
[----:B------:R-:W3:Y:S01]  /*0370*/  LDG.E R25, desc[UR6][R12.64+0x10] ;  /* 0x000010060c197981 */ /* 0x000ee2000c1e1900 */
[----:B--2---:R-:W-:-:S03]  /*0380*/  FFMA R19, R20, R22, R19 ;  /* 0x0000001614137223 */ /* 0x004fc60000000013 */
        /* <DEDUP_REMOVED lines=23> */
[----:B------:R-:W-:Y:S02]  /*0500*/  VIADD R18, R18, 0x10 ;  /* 0x0000001012127836 */ /* 0x000fe40000000000 */
[----:B--2---:R-:W-:Y:S02]  /*0510*/  FFMA R19, R20, R22, R19 ;  /* 0x0000001614137223 */ /* 0x004fe40000000013 */
[----:B------:R-:W2:Y:S04]  /*0520*/  LDG.E R20, desc[UR6][R14.64+0x34] ;  /* 0x000034060e147981 */ /* 0x000ea8000c1e1900 */
[----:B------:R-:W2:Y:S01]  /*0530*/  LDG.E R22, desc[UR6][R12.64+0x34] ;  /* 0x000034060c167981 */ /* 0x000ea2000c1e1900 */
[----:B---3--:R-:W-:-:S03]  /*0540*/  FFMA R19, R24, R25, R19 ;  /* 0x0000001918137223 */ /* 0x008fc60000000013 */
[----:B------:R-:W3:Y:S04]  /*0550*/  LDG.E R24, desc[UR6][R14.64+0x38] ;  /* 0x000038060e187981 */ /* 0x000ee8000c1e1900 */
[----:B------:R-:W3:Y:S01]  /*0560*/  LDG.E R25, desc[UR6][R12.64+0x38] ;  /* 0x000038060c197981 */ /* 0x000ee2000c1e1900 */
[----:B------:R-:W-:Y:S01]  /*0570*/  ISETP.NE.AND P1, PT, R18, RZ, PT ;  /* 0x000000ff1200720c */ /* 0x000fe20003f25270 */
[----:B------:R-:W-:Y:S01]  /*0580*/  VIADD R21, R21, 0x10 ;  /* 0x0000001015157836 */ /* 0x000fe20000000000 */
[----:B------:R-:W-:Y:S01]  /*0590*/  IADD3 R23, PT, PT, R23, 0x10, RZ ;  /* 0x0000001017177810 */ /* 0x000fe20007ffe0ff */
[----:B--2---:R-:W-:-:S04]  /*05a0*/  FFMA R19, R20, R22, R19 ;  /* 0x0000001614137223 */ /* 0x004fc80000000013 */
[----:B---3--:R-:W-:-:S04]  /*05b0*/  FFMA R19, R24, R25, R19 ;  /* 0x0000001918137223 */ /* 0x008fc80000000013 */
[----:B----4-:R-:W-:Y:S02]  /*05c0*/  FFMA R19, R26, R27, R19 ;  /* 0x0000001b1a137223 */ /* 0x010fe40000000013 */
[----:B------:R-:W-:Y:S05]  /*05d0*/  @P1 BRA `(.L_x_1) ;  /* 0xfffffffc001c1947 */ /* 0x000fea000383ffff */
[----:B------:R-:W-:-:S07]  /*05e0*/  MOV R18, R7 ;  /* 0x0000000700127202 */ /* 0x000fce0000000f00 */
.L_x_0:
[----:B------:R-:W-:-:S13]  /*05f0*/  ISETP.NE.AND P1, PT, R5, RZ, PT ;  /* 0x000000ff0500720c */ /* 0x000fda0003f25270 */
[----:B------:R-:W-:Y:S05]  /*0600*/  @!P1 BRA `(.L_x_2) ;  /* 0x0000000400389947 */ /* 0x000fea0003800000 */
[----:B------:R-:W-:Y:S01]  /*0610*/  VIADD R12, R5, 0xffffffff ;  /* 0xffffffff050c7836 */ /* 0x000fe20000000000 */
[----:B------:R-:W-:-:S04]  /*0620*/  ISETP.NE.AND P2, PT, R6, RZ, PT ;  /* 0x000000ff0600720c */ /* 0x000fc80003f45270 */
[----:B------:R-:W-:-:S13]  /*0630*/  ISETP.GE.U32.AND P1, PT, R12, 0x7, PT ;  /* 0x000000070c00780c */ /* 0x000fda0003f26070 */
[----:B------:R-:W-:Y:S05]  /*0640*/  @!P1 BRA `(.L_x_3) ;  /* 0x00000000007c9947 */ /* 0x000fea0003800000 */
[----:B------:R-:W0:Y:S01]  /*0650*/  LDC.64 R14, c[0x0][0x380] ;  /* 0x0000e000ff0e7b82 */ /* 0x000e220000000a00 */
[----:B------:R-:W-:Y:S01]  /*0660*/  IADD3 R21, PT, PT, R0, R18, RZ ;  /* 0x0000001200157210 */ /* 0x000fe20007ffe0ff */
[----:B------:R-:W-:-:S06]  /*0670*/  IMAD.IADD R23, R17, 0x1, R18 ;  /* 0x0000000111177824 */ /* 0x000fcc00078e0212 */
        /* <DEDUP_REMOVED lines=8> */
[----:B------:R-:W4:Y:S04]  /*0700*/  LDG.E R25, desc[UR6][R12.64+0x8] ;  /* 0x000008060c197981 */ /* 0x000f28000c1e1900 */
[----:B------:R-:W5:Y:S04]  /*0710*/  LDG.E R26, desc[UR6][R14.64+0x1c] ;  /* 0x00001c060e1a7981 */ /* 0x000f68000c1e1900 */
[----:B------:R-:W5:Y:S01]  /*0720*/  LDG.E R27, desc[UR6][R12.64+0x1c] ;  /* 0x00001c060c1b7981 */ /* 0x000f62000c1e1900 */
[----:B--2---:R-:W-:-:S03]  /*0730*/  FFMA R21, R20, R21, R19 ;  /* 0x0000001514157223 */ /* 0x004fc60000000013 */
[----:B------:R-:W2:Y:S04]  /*0740*/  LDG.E R20, desc[UR6][R14.64+0xc] ;  /* 0x00000c060e147981 */ /* 0x000ea8000c1e1900 */
[----:B------:R-:W2:Y:S01]  /*0750*/  LDG.E R19, desc[UR6][R12.64+0xc] ;  /* 0x00000c060c137981 */ /* 0x000ea2000c1e1900 */
[----:B---3--:R-:W-:-:S03]  /*0760*/  FFMA R21, R22, R23, R21 ;  /* 0x0000001716157223 */ /* 0x008fc60000000015 */
[----:B------:R-:W3:Y:S01]  /*0770*/  LDG.E R22, desc[UR6][R12.64+0x10] ;  /* 0x000010060c167981 */ /* 0x000ee2000c1e1900 */
[----:B----4-:R-:W-:-:S03]  /*0780*/  FFMA R25, R24, R25, R21 ;  /* 0x0000001918197223 */ /* 0x010fc60000000015 */
[----:B------:R-:W3:Y:S04]  /*0790*/  LDG.E R21, desc[UR6][R14.64+0x10] ;  /* 0x000010060e157981 */ /* 0x000ee8000c1e1900 */
[----:B------:R-:W4:Y:S04]  /*07a0*/  LDG.E R23, desc[UR6][R14.64+0x14] ;  /* 0x000014060e177981 */ /* 0x000f28000c1e1900 */
[----:B------:R-:W4:Y:S01]  /*07b0*/  LDG.E R24, desc[UR6][R12.64+0x14] ;  /* 0x000014060c187981 */ /* 0x000f22000c1e1900 */
[----:B--2---:R-:W-:-:S03]  /*07c0*/  FFMA R20, R20, R19, R25 ;  /* 0x0000001314147223 */ /* 0x004fc60000000019 */
[----:B------:R-:W2:Y:S04]  /*07d0*/  LDG.E R19, desc[UR6][R14.64+0x18] ;  /* 0x000018060e137981 */ /* 0x000ea8000c1e1900 */
[----:B------:R-:W2:Y:S01]  /*07e0*/  LDG.E R25, desc[UR6][R12.64+0x18] ;  /* 0x000018060c197981 */ /* 0x000ea2000c1e1900 */
[----:B---3--:R-:W-:-:S04]  /*07f0*/  FFMA R20, R21, R22, R20 ;  /* 0x0000001615147223 */ /* 0x008fc80000000014 */
[----:B----4-:R-:W-:Y:S01]  /*0800*/  FFMA R20, R23, R24, R20 ;  /* 0x0000001817147223 */ /* 0x010fe20000000014 */
[----:B------:R-:W-:-:S03]  /*0810*/  IADD3 R18, PT, PT, R18, 0x8, RZ ;  /* 0x0000000812127810 */ /* 0x000fc60007ffe0ff */
[----:B--2---:R-:W-:-:S04]  /*0820*/  FFMA R19, R19, R25, R20 ;  /* 0x0000001913137223 */ /* 0x004fc80000000014 */
[----:B-----5:R-:W-:-:S07]  /*0830*/  FFMA R19, R26, R27, R19 ;  /* 0x0000001b1a137223 */ /* 0x020fce0000000013 */
.L_x_3:
        /* <DEDUP_REMOVED lines=19> */
[----:B------:R-:W-:Y:S01]  /*0970*/  IADD3 R18, PT, PT, R18, 0x4, RZ ;  /* 0x0000000412127810 */ /* 0x000fe20007ffe0ff */
[----:B--2---:R-:W-:-:S04]  /*0980*/  FFMA R21, R22, R21, R19 ;  /* 0x0000001516157223 */ /* 0x004fc80000000013 */
[----:B---3--:R-:W-:-:S04]  /*0990*/  FFMA R21, R24, R23, R21 ;  /* 0x0000001718157223 */ /* 0x008fc80000000015 */
[----:B----4-:R-:W-:-:S04]  /*09a0*/  FFMA R20, R20, R25, R21 ;  /* 0x0000001914147223 */ /* 0x010fc80000000015 */
[----:B-----5:R-:W-:-:S07]  /*09b0*/  FFMA R19, R27, R26, R20 ;  /* 0x0000001a1b137223 */ /* 0x020fce0000000014 */
.L_x_4:
[----:B------:R-:W-:Y:S05]  /*09c0*/  @!P2 BRA `(.L_x_2) ;  /* 0x000000000048a947 */ /* 0x000fea0003800000 */
[----:B------:R-:W0:Y:S01]  /*09d0*/  LDC.64 R12, c[0x0][0x380] ;  /* 0x0000e000ff0c7b82 */ /* 0x000e220000000a00 */
[----:B------:R-:W-:Y:S01]  /*09e0*/  IADD3 R17, PT, PT, R17, R18, RZ ;  /* 0x0000001211117210 */ /* 0x000fe20007ffe0ff */
[----:B------:R-:W-:-:S06]  /*09f0*/  IMAD.IADD R21, R0, 0x1, R18 ;  /* 0x0000000100157824 */ /* 0x000fcc00078e0212 */
[----:B------:R-:W1:Y:S01]  /*0a00*/  LDC.64 R14, c[0x0][0x388] ;  /* 0x0000e200ff0e7b82 */ /* 0x000e620000000a00 */
[----:B0-----:R-:W-:-:S05]  /*0a10*/  IMAD.WIDE R12, R21, 0x4, R12 ;  /* 0x00000004150c7825 */ /* 0x001fca00078e020c */
[----:B------:R-:W2:Y:S01]  /*0a20*/  LDG.E R18, desc[UR6][R12.64] ;  /* 0x000000060c127981 */ /* 0x000ea2000c1e1900 */
[----:B-1----:R-:W-:-:S05]  /*0a30*/  IMAD.WIDE R14, R17, 0x4, R14 ;  /* 0x00000004110e7825 */ /* 0x002fca00078e020e */
[----:B------:R-:W2:Y:S01]  /*0a40*/  LDG.E R17, desc[UR6][R14.64] ;  /* 0x000000060e117981 */ /* 0x000ea2000c1e1900 */
[----:B------:R-:W-:Y:S01]  /*0a50*/  ISETP.NE.AND P1, PT, R9, 0x1, PT ;  /* 0x000000010900780c */ /* 0x000fe20003f25270 */
[----:B--2---:R-:W-:-:S12]  /*0a60*/  FFMA R19, R18, R17, R19 ;  /* 0x0000001112137223 */ /* 0x004fd80000000013 */
[----:B------:R-:W-:Y:S05]  /*0a70*/  @!P1 BRA `(.L_x_2) ;  /* 0x00000000001c9947 */ /* 0x000fea0003800000 */
[----:B------:R-:W-:Y:S01]  /*0a80*/  ISETP.NE.AND P1, PT, R9, 0x2, PT ;  /* 0x000000020900780c */ /* 0x000fe20003f25270 */
[----:B------:R-:W2:Y:S04]  /*0a90*/  LDG.E R18, desc[UR6][R12.64+0x4] ;  /* 0x000004060c127981 */ /* 0x000ea8000c1e1900 */
[----:B------:R-:W2:Y:S08]  /*0aa0*/  LDG.E R17, desc[UR6][R14.64+0x4] ;  /* 0x000004060e117981 */ /* 0x000eb0000c1e1900 */
[----:B------:R-:W3:Y:S04]  /*0ab0*/  @P1 LDG.E R20, desc[UR6][R12.64+0x8] ;  /* 0x000008060c141981 */ /* 0x000ee8000c1e1900 */
[----:B------:R-:W3:Y:S01]  /*0ac0*/  @P1 LDG.E R21, desc[UR6][R14.64+0x8] ;  /* 0x000008060e151981 */ /* 0x000ee2000c1e1900 */
[----:B--2---:R-:W-:-:S04]  /*0ad0*/  FFMA R19, R18, R17, R19 ;  /* 0x0000001112137223 */ /* 0x004fc80000000013 */
[----:B---3--:R-:W-:-:S07]  /*0ae0*/  @P1 FFMA R19, R20, R21, R19 ;  /* 0x0000001514131223 */ /* 0x008fce0000000013 */
.L_x_2:
[----:B------:R-:W0:Y:S01]  /*0af0*/  LDCU UR8, c[0x0][0x3a8] ;  /* 0x00007500ff0877ac */ /* 0x000e220008000800 */
[C---:B------:R-:W-:Y:S01]  /*0b00*/  LEA R12, R11.reuse, R1, 0x2 ;  /* 0x000000010b0c7211 */ /* 0x040fe200078e10ff */
[----:B------:R-:W-:-:S05]  /*0b10*/  VIADD R11, R11, 0x1 ;  /* 0x000000010b0b7836 */ /* 0x000fca0000000000 */
[----:B------:R-:W-:Y:S01]  /*0b20*/  ISETP.NE.AND P1, PT, R11, R2, PT ;  /* 0x000000020b00720c */ /* 0x000fe20003f25270 */
[----:B0-----:R-:W-:-:S05]  /*0b30*/  FMUL R19, R19, UR8 ;  /* 0x0000000813137c20 */ /* 0x001fca0008400000 */
[----:B------:R0:W-:Y:S07]  /*0b40*/  STL [R12], R19 ;  /* 0x000000130c007387 */ /* 0x0001ee0000100800 */
[----:B------:R-:W-:Y:S05]  /*0b50*/  @P1 BRA `(.L_x_5) ;  /* 0xfffffff4009c1947 */ /* 0x000fea000383ffff */
[----:B------:R1:W5:Y:S01]  /*0b60*/  LDL R16, [R1] ;  /* 0x0000000001107983 */ /* 0x0003620000100800 */
[----:B------:R-:W2:Y:S02]  /*0b70*/  LDCU UR8, c[0x0][0x3a0] ;  /* 0x00007400ff0877ac */ /* 0x000ea40008000800 */
[----:B--2---:R-:W-:-:S09]  /*0b80*/  UISETP.GE.U32.AND UP0, UPT, UR8, 0x2, UPT ;  /* 0x000000020800788c */ /* 0x004fd2000bf06070 */
[----:B-1----:R-:W-:Y:S05]  /*0b90*/  BRA.U !UP0, `(.L_x_6) ;  /* 0x0000000508cc7547 */ /* 0x002fea000b800000 */
[C---:B------:R-:W-:Y:S01]  /*0ba0*/  IADD3 R4, PT, PT, R2.reuse, -0x2, RZ ;  /* 0xfffffffe02047810 */ /* 0x040fe20007ffe0ff */
[----:B------:R-:W-:Y:S01]  /*0bb0*/  IMAD.MOV.U32 R22, RZ, RZ, 0x1 ;  /* 0x00000001ff167424 */ /* 0x000fe200078e00ff */
[----:B------:R-:W-:Y:S02]  /*0bc0*/  IADD3 R9, PT, PT, R2, -0x1, RZ ;  /* 0xffffffff02097810 */ /* 0x000fe40007ffe0ff */
[----:B------:R-:W-:Y:S02]  /*0bd0*/  ISETP.GE.U32.AND P0, PT, R4, 0xf, PT ;  /* 0x0000000f0400780c */ /* 0x000fe40003f06070 */
[----:B------:R-:W-:-:S11]  /*0be0*/  LOP3.LUT R24, R9, 0xf, RZ, 0xc0, !PT ;  /* 0x0000000f09187812 */ /* 0x000fd600078ec0ff */
[----:B------:R-:W-:Y:S05]  /*0bf0*/  @!P0 BRA `(.L_x_7) ;  /* 0x0000000000c08947 */ /* 0x000fea0003800000 */
[----:B------:R-:W-:Y:S01]  /*0c00*/  LOP3.LUT R23, R9, 0xfffffff0, RZ, 0xc0, !PT ;  /* 0xfffffff009177812 */ /* 0x000fe200078ec0ff */
[----:B------:R-:W-:Y:S01]  /*0c10*/  HFMA2 R22, -RZ, RZ, 0, 0 ;  /* 0x00000000ff167431 */ /* 0x000fe200000001ff */
[----:B------:R-:W-:-:S03]  /*0c20*/  IADD3 R11, PT, PT, R1, 0x20, RZ ;  /* 0x00000020010b7810 */ /* 0x000fc60007ffe0ff */
[----:B------:R-:W-:-:S07]  /*0c30*/  IMAD.MOV R23, RZ, RZ, -R23 ;  /* 0x000000ffff177224 */ /* 0x000fce00078e0a17 */
.L_x_8:
[----:B------:R-:W2:Y:S04]  /*0c40*/  LDL R17, [R11+-0x1c] ;  /* 0xffffe4000b117983 */ /* 0x000ea80000100800 */
[----:B------:R-:W3:Y:S04]  /*0c50*/  LDL.64 R20, [R11+-0x18] ;  /* 0xffffe8000b147983 */ /* 0x000ee80000100a00 */
[----:B------:R-:W4:Y:S04]  /*0c60*/  LDL.128 R4, [R11+-0x10] ;  /* 0xfffff0000b047983 */ /* 0x000f280000100c00 */
[----:B0-----:R-:W4:Y:S01]  /*0c70*/  LDL.128 R12, [R11] ;  /* 0x000000000b0c7983 */ /* 0x001f220000100c00 */
[----:B--2--5:R-:W-:-:S04]  /*0c80*/  FSETP.GT.AND P0, PT, R17, R16, PT ;  /* 0x000000101100720b */ /* 0x024fc80003f04000 */
[----:B------:R-:W-:Y:S02]  /*0c90*/  FSEL R25, R17, R16, P0 ;  /* 0x0000001011197208 */ /* 0x000fe40000000000 */
[----:B------:R-:W2:Y:S02]  /*0ca0*/  LDL.128 R16, [R11+0x10] ;  /* 0x000010000b107983 */ /* 0x000ea40000100c00 */
[----:B---3--:R-:W-:-:S04]  /*0cb0*/  FSETP.GT.AND P0, PT, R20, R25, PT ;  /* 0x000000191400720b */ /* 0x008fc80003f04000 */
[----:B------:R-:W-:Y:S02]  /*0cc0*/  FSEL R26, R20, R25, P0 ;  /* 0x00000019141a7208 */ /* 0x000fe40000000000 */
[----:B------:R0:W3:Y:S01]  /*0cd0*/  LDL R20, [R11+0x20] ;  /* 0x000020000b147983 */ /* 0x0000e20000100800 */
[----:B------:R-:W-:Y:S02]  /*0ce0*/  IADD3 R23, PT, PT, R23, 0x10, RZ ;  /* 0x0000001017177810 */ /* 0x000fe40007ffe0ff */
[-C--:B------:R-:W-:Y:S02]  /*0cf0*/  FSETP.GT.AND P0, PT, R21, R26.reuse, PT ;  /* 0x0000001a1500720b */ /* 0x080fe40003f04000 */
[----:B------:R-:W-:Y:S02]  /*0d00*/  ISETP.NE.AND P1, PT, R23, RZ, PT ;  /* 0x000000ff1700720c */ /* 0x000fe40003f25270 */
[----:B------:R-:W-:Y:S01]  /*0d10*/  FSEL R21, R21, R26, P0 ;  /* 0x0000001a15157208 */ /* 0x000fe20000000000 */
[----:B0-----:R-:W-:Y:S01]  /*0d20*/  VIADD R11, R11, 0x40 ;  /* 0x000000400b0b7836 */ /* 0x001fe20000000000 */
[----:B------:R-:W-:-:S02]  /*0d30*/  IADD3 R22, PT, PT, R22, 0x10, RZ ;  /* 0x0000001016167810 */ /* 0x000fc40007ffe0ff */
[----:B----4-:R-:W-:-:S04]  /*0d40*/  FSETP.GT.AND P0, PT, R4, R21, PT ;  /* 0x000000150400720b */ /* 0x010fc80003f04000 */
[----:B------:R-:W-:-:S04]  /*0d50*/  FSEL R4, R4, R21, P0 ;  /* 0x0000001504047208 */ /* 0x000fc80000000000 */
[----:B------:R-:W-:-:S04]  /*0d60*/  FSETP.GT.AND P0, PT, R5, R4, PT ;  /* 0x000000040500720b */ /* 0x000fc80003f04000 */
        /* <DEDUP_REMOVED lines=13> */
[----:B--2---:R-:W-:-:S04]  /*0e40*/  FSETP.GT.AND P0, PT, R16, R15, PT ;  /* 0x0000000f1000720b */ /* 0x004fc80003f04000 */
[----:B------:R-:W-:-:S04]  /*0e50*/  FSEL R16, R16, R15, P0 ;  /* 0x0000000f10107208 */ /* 0x000fc80000000000 */
[----:B------:R-:W-:-:S04]  /*0e60*/  FSETP.GT.AND P0, PT, R17, R16, PT ;  /* 0x000000101100720b */ /* 0x000fc80003f04000 */
[----:B------:R-:W-:-:S04]  /*0e70*/  FSEL R17, R17, R16, P0 ;  /* 0x0000001011117208 */ /* 0x000fc80000000000 */
[----:B------:R-:W-:-:S04]  /*0e80*/  FSETP.GT.AND P0, PT, R18, R17, PT ;  /* 0x000000111200720b */ /* 0x000fc80003f04000 */
[----:B------:R-:W-:-:S04]  /*0e90*/  FSEL R18, R18, R17, P0 ;  /* 0x0000001112127208 */ /* 0x000fc80000000000 */
[----:B------:R-:W-:-:S04]  /*0ea0*/  FSETP.GT.AND P0, PT, R19, R18, PT ;  /* 0x000000121300720b */ /* 0x000fc80003f04000 */
[----:B------:R-:W-:-:S04]  /*0eb0*/  FSEL R19, R19, R18, P0 ;  /* 0x0000001213137208 */ /* 0x000fc80000000000 */
[----:B---3--:R-:W-:-:S04]  /*0ec0*/  FSETP.GT.AND P0, PT, R20, R19, PT ;  /* 0x000000131400720b */ /* 0x008fc80003f04000 */
[----:B------:R-:W-:Y:S01]  /*0ed0*/  FSEL R16, R20, R19, P0 ;  /* 0x0000001314107208 */ /* 0x000fe20000000000 */
[----:B------:R-:W-:Y:S08]  /*0ee0*/  @P1 BRA `(.L_x_8) ;  /* 0xfffffffc00541947 */ /* 0x000ff0000383ffff */
[----:B------:R-:W-:-:S07]  /*0ef0*/  IADD3 R22, PT, PT, R22, 0x1, RZ ;  /* 0x0000000116167810 */ /* 0x000fce0007ffe0ff */
.L_x_7:
[----:B------:R-:W-:-:S13]  /*0f00*/  ISETP.NE.AND P0, PT, R24, RZ, PT ;  /* 0x000000ff1800720c */ /* 0x000fda0003f05270 */
[----:B------:R-:W-:Y:S05]  /*0f10*/  @!P0 BRA `(.L_x_6) ;  /* 0x0000000000ec8947 */ /* 0x000fea0003800000 */
[----:B------:R-:W-:Y:S02]  /*0f20*/  ISETP.GE.U32.AND P1, PT, R24, 0x8, PT ;  /* 0x000000081800780c */ /* 0x000fe40003f26070 */
[----:B------:R-:W-:-:S04]  /*0f30*/  LOP3.LUT R7, R9, 0x7, RZ, 0xc0, !PT ;  /* 0x0000000709077812 */ /* 0x000fc800078ec0ff */
[----:B------:R-:W-:-:S07]  /*0f40*/  ISETP.NE.AND P0, PT, R7, RZ, PT ;  /* 0x000000ff0700720c */ /* 0x000fce0003f05270 */
[----:B------:R-:W-:Y:S06]  /*0f50*/  @!P1 BRA `(.L_x_9) ;  /* 0x0000000000689947 */ /* 0x000fec0003800000 */
[----:B------:R-:W-:-:S05]  /*0f60*/  LEA R4, R22, R1, 0x2 ;  /* 0x0000000116047211 */ /* 0x000fca00078e10ff */
[----:B------:R-:W2:Y:S04]  /*0f70*/  LDL R5, [R4] ;  /* 0x0000000004057983 */ /* 0x000ea80000100800 */
[----:B------:R-:W3:Y:S04]  /*0f80*/  LDL R6, [R4+0x4] ;  /* 0x0000040004067983 */ /* 0x000ee80000100800 */
[----:B0-----:R-:W4:Y:S04]  /*0f90*/  LDL R12, [R4+0x8] ;  /* 0x00000800040c7983 */ /* 0x001f280000100800 */
[----:B------:R-:W4:Y:S04]  /*0fa0*/  LDL R14, [R4+0xc] ;  /* 0x00000c00040e7983 */ /* 0x000f280000100800 */
[----:B------:R-:W4:Y:S04]  /*0fb0*/  LDL R18, [R4+0x10] ;  /* 0x0000100004127983 */ /* 0x000f280000100800 */
[----:B------:R-:W4:Y:S04]  /*0fc0*/  LDL R20, [R4+0x14] ;  /* 0x0000140004147983 */ /* 0x000f280000100800 */
[----:B------:R-:W4:Y:S04]  /*0fd0*/  LDL R24, [R4+0x18] ;  /* 0x0000180004187983 */ /* 0x000f280000100800 */
[----:B------:R-:W4:Y:S01]  /*0fe0*/  LDL R26, [R4+0x1c] ;  /* 0x00001c00041a7983 */ /* 0x000f220000100800 */
[----:B------:R-:W-:Y:S01]  /*0ff0*/  VIADD R22, R22, 0x8 ;  /* 0x0000000816167836 */ /* 0x000fe20000000000 */
[----:B--2--5:R-:W-:-:S04]  /*1000*/  FSETP.GT.AND P1, PT, R5, R16, PT ;  /* 0x000000100500720b */ /* 0x024fc80003f24000 */
[----:B------:R-:W-:-:S04]  /*1010*/  FSEL R5, R5, R16, P1 ;  /* 0x0000001005057208 */ /* 0x000fc80000800000 */
[----:B---3--:R-:W-:-:S04]  /*1020*/  FSETP.GT.AND P1, PT, R6, R5, PT ;  /* 0x000000050600720b */ /* 0x008fc80003f24000 */
[----:B------:R-:W-:-:S04]  /*1030*/  FSEL R5, R6, R5, P1 ;  /* 0x0000000506057208 */ /* 0x000fc80000800000 */
        /* <DEDUP_REMOVED lines=11> */
[----:B------:R-:W-:-:S09]  /*10f0*/  FSEL R16, R26, R5, P1 ;  /* 0x000000051a107208 */ /* 0x000fd20000800000 */
.L_x_9:
        /* <DEDUP_REMOVED lines=9> */
[----:B------:R-:W4:Y:S01]  /*1190*/  LDL R14, [R4+0xc] ;  /* 0x00000c00040e7983 */ /* 0x000f220000100800 */
[----:B------:R-:W-:-:S02]  /*11a0*/  IADD3 R22, PT, PT, R22, 0x4, RZ ;  /* 0x0000000416167810 */ /* 0x000fc40007ffe0ff */
[----:B--2--5:R-:W-:-:S04]  /*11b0*/  FSETP.GT.AND P1, PT, R5, R16, PT ;  /* 0x000000100500720b */ /* 0x024fc80003f24000 */
[----:B------:R-:W-:-:S04]  /*11c0*/  FSEL R5, R5, R16, P1 ;  /* 0x0000001005057208 */ /* 0x000fc80000800000 */
[----:B---3--:R-:W-:-:S04]  /*11d0*/  FSETP.GT.AND P1, PT, R6, R5, PT ;  /* 0x000000050600720b */ /* 0x008fc80003f24000 */
[----:B------:R-:W-:-:S04]  /*11e0*/  FSEL R5, R6, R5, P1 ;  /* 0x0000000506057208 */ /* 0x000fc80000800000 */
[----:B----4-:R-:W-:-:S04]  /*11f0*/  FSETP.GT.AND P1, PT, R12, R5, PT ;  /* 0x000000050c00720b */ /* 0x010fc80003f24000 */
[----:B------:R-:W-:-:S04]  /*1200*/  FSEL R5, R12, R5, P1 ;  /* 0x000000050c057208 */ /* 0x000fc80000800000 */
[----:B------:R-:W-:-:S04]  /*1210*/  FSETP.GT.AND P1, PT, R14, R5, PT ;  /* 0x000000050e00720b */ /* 0x000fc80003f24000 */
[----:B------:R-:W-:-:S09]  /*1220*/  FSEL R16, R14, R5, P1 ;  /* 0x000000050e107208 */ /* 0x000fd20000800000 */
.L_x_10:
[----:B------:R-:W-:Y:S05]  /*1230*/  @!P0 BRA `(.L_x_6) ;  /* 0x0000000000248947 */ /* 0x000fea0003800000 */
[----:B------:R-:W-:Y:S02]  /*1240*/  IMAD R22, R22, 0x4, R1 ;  /* 0x0000000416167824 */ /* 0x000fe400078e0201 */
[----:B------:R-:W-:-:S07]  /*1250*/  IMAD.MOV R9, RZ, RZ, -R9 ;  /* 0x000000ffff097224 */ /* 0x000fce00078e0a09 */
.L_x_11:
[----:B------:R1:W2:Y:S01]  /*1260*/  LDL R5, [R22] ;  /* 0x0000000016057983 */ /* 0x0002a20000100800 */
[----:B------:R-:W-:-:S04]  /*1270*/  IADD3 R9, PT, PT, R9, 0x1, RZ ;  /* 0x0000000109097810 */ /* 0x000fc80007ffe0ff */
[----:B------:R-:W-:Y:S02]  /*1280*/  ISETP.NE.AND P1, PT, R9, RZ, PT ;  /* 0x000000ff0900720c */ /* 0x000fe40003f25270 */
[----:B-1----:R-:W-:Y:S02]  /*1290*/  IADD3 R22, PT, PT, R22, 0x4, RZ ;  /* 0x0000000416167810 */ /* 0x002fe40007ffe0ff */
[----:B--2--5:R-:W-:-:S04]  /*12a0*/  FSETP.GT.AND P0, PT, R5, R16, PT ;  /* 0x000000100500720b */ /* 0x024fc80003f04000 */
[----:B------:R-:W-:-:S05]  /*12b0*/  FSEL R16, R5, R16, P0 ;  /* 0x0000001005107208 */ /* 0x000fca0000000000 */
[----:B------:R-:W-:Y:S05]  /*12c0*/  @P1 BRA `(.L_x_11) ;  /* 0xfffffffc00e41947 */ /* 0x000fea000383ffff */
.L_x_6:
[----:B------:R-:W-:Y:S01]  /*12d0*/  UISETP.GE.U32.AND UP0, UPT, UR8, 0x4, UPT ;  /* 0x000000040800788c */ /* 0x000fe2000bf06070 */
[----:B------:R-:W-:Y:S01]  /*12e0*/  LOP3.LUT R9, R2, 0x3, RZ, 0xc0, !PT ;  /* 0x0000000302097812 */ /* 0x000fe200078ec0ff */
[----:B------:R-:W-:Y:S01]  /*12f0*/  IMAD.MOV.U32 R17, RZ, RZ, RZ ;  /* 0x000000ffff117224 */ /* 0x000fe200078e00ff */
[----:B0-----:R-:W-:Y:S02]  /*1300*/  MOV R12, RZ ;  /* 0x000000ff000c7202 */ /* 0x001fe40000000f00 */
[----:B------:R-:W-:-:S04]  /*1310*/  ISETP.NE.AND P1, PT, R9, RZ, PT ;  /* 0x000000ff0900720c */ /* 0x000fc80003f25270 */
[----:B------:R-:W-:Y:S09]  /*1320*/  BRA.U !UP0, `(.L_x_12) ;  /* 0x0000000108d07547 */ /* 0x000ff2000b800000 */
[----:B------:R-:W-:Y:S01]  /*1330*/  LOP3.LUT R12, R2, 0x7c, RZ, 0xc0, !PT ;  /* 0x0000007c020c7812 */ /* 0x000fe200078ec0ff */
[----:B------:R-:W-:Y:S02]  /*1340*/  HFMA2 R17, -RZ, RZ, 0, 0 ;  /* 0x00000000ff117431 */ /* 0x000fe400000001ff */
[----:B------:R-:W-:Y:S01]  /*1350*/  IMAD.MOV.U32 R11, RZ, RZ, R1 ;  /* 0x000000ffff0b7224 */ /* 0x000fe200078e0001 */
[----:B------:R-:W-:-:S07]  /*1360*/  IADD3 R13, PT, PT, -R12, RZ, RZ ;  /* 0x000000ff0c0d7210 */ /* 0x000fce0007ffe1ff */
.L_x_13:
[----:B------:R-:W2:Y:S01]  /*1370*/  LDL.128 R4, [R11] ;  /* 0x000000000b047983 */ /* 0x000ea20000100c00 */
[----:B------:R-:W-:Y:S02]  /*1380*/  MOV R14, 0x3bbb989d ;  /* 0x3bbb989d000e7802 */ /* 0x000fe40000000f00 */
[----:B------:R-:W-:-:S04]  /*1390*/  IADD3 R13, PT, PT, R13, 0x4, RZ ;  /* 0x000000040d0d7810 */ /* 0x000fc80007ffe0ff */
[----:B------:R-:W-:Y:S01]  /*13a0*/  ISETP.NE.AND P0, PT, R13, RZ, PT ;  /* 0x000000ff0d00720c */ /* 0x000fe20003f05270 */
[--C-:B--2--5:R-:W-:Y:S01]  /*13b0*/  FADD R21, R4, -R16.reuse ;  /* 0x8000001004157221 */ /* 0x124fe20000000000 */
[----:B------:R-:W-:Y:S02]  /*13c0*/  IMAD.MOV.U32 R4, RZ, RZ, 0x437c0000 ;  /* 0x437c0000ff047424 */ /* 0x000fe400078e00ff */
[----:B------:R-:W-:Y:S01]  /*13d0*/  FADD R19, R5, -R16 ;  /* 0x8000001005137221 */ /* 0x000fe20000000000 */
[----:B------:R-:W-:-:S03]  /*13e0*/  FFMA.SAT R15, R21, R14, 0.5 ;  /* 0x3f000000150f7423 */ /* 0x000fc6000000200e */
[----:B------:R-:W-:Y:S01]  /*13f0*/  FFMA.SAT R23, R19, R14, 0.5 ;  /* 0x3f00000013177423 */ /* 0x000fe2000000200e */
[-C--:B------:R-:W-:Y:S01]  /*1400*/  FFMA.RM R5, R15, R4.reuse, 12582913 ;  /* 0x4b4000010f057423 */ /* 0x080fe20000004004 */
[----:B------:R-:W-:Y:S02]  /*1410*/  FADD R15, R6, -R16 ;  /* 0x80000010060f7221 */ /* 0x000fe40000000000 */
[----:B------:R-:W-:Y:S01]  /*1420*/  FFMA.RM R6, R23, R4, 12582913 ;  /* 0x4b40000117067423 */ /* 0x000fe20000004004 */
[----:B------:R-:W-:Y:S01]  /*1430*/  FADD R18, R5, -12583039 ;  /* 0xcb40007f05127421 */ /* 0x000fe20000000000 */
[----:B------:R-:W-:Y:S02]  /*1440*/  FFMA.SAT R23, R15, R14, 0.5 ;  /* 0x3f0000000f177423 */ /* 0x000fe4000000200e */
[----:B------:R-:W-:Y:S01]  /*1450*/  FADD R20, R6, -12583039 ;  /* 0xcb40007f06147421 */ /* 0x000fe20000000000 */
[----:B------:R-:W-:Y:S01]  /*1460*/  SHF.L.U32 R5, R5, 0x17, RZ ;  /* 0x0000001705057819 */ /* 0x000fe200000006ff */
[----:B------:R-:W-:-:S02]  /*1470*/  FFMA R18, R21, 1.4426950216293334961, -R18 ;  /* 0x3fb8aa3b15127823 */ /* 0x000fc40000000812 */
[----:B------:R-:W-:Y:S02]  /*1480*/  FFMA R20, R19, 1.4426950216293334961, -R20 ;  /* 0x3fb8aa3b13147823 */ /* 0x000fe40000000814 */
[----:B------:R-:W-:Y:S01]  /*1490*/  FFMA R18, R21, 1.925963033500011079e-08, R18 ;  /* 0x32a5706015127823 */ /* 0x000fe20000000012 */
[----:B------:R-:W-:Y:S01]  /*14a0*/  FADD R21, R7, -R16 ;  /* 0x8000001007157221 */ /* 0x000fe20000000000 */
[----:B------:R-:W-:-:S03]  /*14b0*/  FFMA.RM R7, R23, R4, 12582913 ;  /* 0x4b40000117077423 */ /* 0x000fc60000004004 */
[----:B------:R-:W-:Y:S01]  /*14c0*/  FFMA.SAT R23, R21, R14, 0.5 ;  /* 0x3f00000015177423 */ /* 0x000fe2000000200e */
[----:B------:R-:W-:Y:S01]  /*14d0*/  FFMA R14, R19, 1.925963033500011079e-08, R20 ;  /* 0x32a57060130e7823 */ /* 0x000fe20000000014 */
[----:B------:R-:W-:Y:S01]  /*14e0*/  FADD R22, R7, -12583039 ;  /* 0xcb40007f07167421 */ /* 0x000fe20000000000 */
[----:B------:R-:W0:Y:S01]  /*14f0*/  MUFU.EX2 R18, R18 ;  /* 0x0000001200127308 */ /* 0x000e220000000800 */
[----:B------:R-:W-:Y:S02]  /*1500*/  FFMA.RM R4, R23, R4, 12582913 ;  /* 0x4b40000117047423 */ /* 0x000fe40000004004 */
[C---:B------:R-:W-:Y:S02]  /*1510*/  FFMA R22, R15.reuse, 1.4426950216293334961, -R22 ;  /* 0x3fb8aa3b0f167823 */ /* 0x040fe40000000816 */
[----:B------:R-:W-:Y:S02]  /*1520*/  FADD R20, R4, -12583039 ;  /* 0xcb40007f04147421 */ /* 0x000fe40000000000 */
[----:B------:R-:W-:Y:S01]  /*1530*/  FFMA R22, R15, 1.925963033500011079e-08, R22 ;  /* 0x32a570600f167823 */ /* 0x000fe20000000016 */
[----:B------:R-:W1:Y:S01]  /*1540*/  MUFU.EX2 R14, R14 ;  /* 0x0000000e000e7308 */ /* 0x000e620000000800 */
[----:B------:R-:W-:Y:S01]  /*1550*/  FFMA R20, R21, 1.4426950216293334961, -R20 ;  /* 0x3fb8aa3b15147823 */ /* 0x000fe20000000814 */
[----:B------:R-:W-:Y:S01]  /*1560*/  SHF.L.U32 R15, R6, 0x17, RZ ;  /* 0x00000017060f7819 */ /* 0x000fe200000006ff */
[----:B------:R-:W-:Y:S01]  /*1570*/  IMAD.SHL.U32 R6, R7, 0x800000, RZ ;  /* 0x0080000007067824 */ /* 0x000fe200078e00ff */
[----:B------:R-:W-:Y:S01]  /*1580*/  SHF.L.U32 R7, R4, 0x17, RZ ;  /* 0x0000001704077819 */ /* 0x000fe200000006ff */
[----:B------:R-:W-:-:S03]  /*1590*/  FFMA R20, R21, 1.925963033500011079e-08, R20 ;  /* 0x32a5706015147823 */ /* 0x000fc60000000014 */
[----:B------:R-:W2:Y:S01]  /*15a0*/  MUFU.EX2 R19, R22 ;  /* 0x0000001600137308 */ /* 0x000ea20000000800 */
[----:B0-----:R-:W-:-:S07]  /*15b0*/  FMUL R4, R5, R18 ;  /* 0x0000001205047220 */ /* 0x001fce0000400000 */
[----:B------:R-:W0:Y:S01]  /*15c0*/  MUFU.EX2 R20, R20 ;  /* 0x0000001400147308 */ /* 0x000e220000000800 */
[----:B-1----:R-:W-:Y:S01]  /*15d0*/  FMUL R5, R15, R14 ;  /* 0x0000000e0f057220 */ /* 0x002fe20000400000 */
[----:B------:R-:W-:-:S04]  /*15e0*/  FADD R14, R4, R17 ;  /* 0x00000011040e7221 */ /* 0x000fc80000000000 */
[----:B------:R-:W-:Y:S01]  /*15f0*/  FADD R15, R14, R5 ;  /* 0x000000050e0f7221 */ /* 0x000fe20000000000 */
[----:B--2---:R-:W-:-:S04]  /*1600*/  FMUL R6, R6, R19 ;  /* 0x0000001306067220 */ /* 0x004fc80000400000 */
[----:B------:R-:W-:Y:S01]  /*1610*/  FADD R14, R15, R6 ;  /* 0x000000060f0e7221 */ /* 0x000fe20000000000 */
[----:B0-----:R-:W-:-:S04]  /*1620*/  FMUL R7, R7, R20 ;  /* 0x0000001407077220 */ /* 0x001fc80000400000 */
[----:B------:R-:W-:Y:S01]  /*1630*/  FADD R17, R14, R7 ;  /* 0x000000070e117221 */ /* 0x000fe20000000000 */
[----:B------:R0:W-:Y:S02]  /*1640*/  STL.128 [R11], R4 ;  /* 0x000000040b007387 */ /* 0x0001e40000100c00 */
[----:B0-----:R-:W-:Y:S01]  /*1650*/  VIADD R11, R11, 0x10 ;  /* 0x000000100b0b7836 */ /* 0x001fe20000000000 */
[----:B------:R-:W-:Y:S06]  /*1660*/  @P0 BRA `(.L_x_13) ;  /* 0xfffffffc00400947 */ /* 0x000fec000383ffff */
.L_x_12:
[----:B------:R-:W-:Y:S05]  /*1670*/  @!P1 BRA `(.L_x_14) ;  /* 0x0000000000509947 */ /* 0x000fea0003800000 */
[----:B------:R-:W-:Y:S01]  /*1680*/  IMAD R7, R12, 0x4, R1 ;  /* 0x000000040c077824 */ /* 0x000fe200078e0201 */
[----:B------:R-:W-:-:S07]  /*1690*/  IADD3 R4, PT, PT, -R9, RZ, RZ ;  /* 0x000000ff09047210 */ /* 0x000fce0007ffe1ff */
.L_x_15:
[----:B------:R-:W2:Y:S01]  /*16a0*/  LDL R5, [R7] ;  /* 0x0000000007057983 */ /* 0x000ea20000100800 */
[----:B------:R-:W-:Y:S01]  /*16b0*/  MOV R6, 0x3bbb989d ;  /* 0x3bbb989d00067802 */ /* 0x000fe20000000f00 */
[----:B------:R-:W-:Y:S01]  /*16c0*/  IMAD.MOV.U32 R11, RZ, RZ, 0x437c0000 ;  /* 0x437c0000ff0b7424 */ /* 0x000fe200078e00ff */
[----:B------:R-:W-:-:S04]  /*16d0*/  IADD3 R4, PT, PT, R4, 0x1, RZ ;  /* 0x0000000104047810 */ /* 0x000fc80007ffe0ff */
[----:B------:R-:W-:Y:S01]  /*16e0*/  ISETP.NE.AND P0, PT, R4, RZ, PT ;  /* 0x000000ff0400720c */ /* 0x000fe20003f05270 */
[----:B--2--5:R-:W-:-:S04]  /*16f0*/  FADD R5, R5, -R16 ;  /* 0x8000001005057221 */ /* 0x024fc80000000000 */
[----:B------:R-:W-:-:S04]  /*1700*/  FFMA.SAT R6, R5, R6, 0.5 ;  /* 0x3f00000005067423 */ /* 0x000fc80000002006 */
[----:B------:R-:W-:-:S04]  /*1710*/  FFMA.RM R6, R6, R11, 12582913 ;  /* 0x4b40000106067423 */ /* 0x000fc8000000400b */
[C---:B------:R-:W-:Y:S01]  /*1720*/  FADD R12, R6.reuse, -12583039 ;  /* 0xcb40007f060c7421 */ /* 0x040fe20000000000 */
[----:B------:R-:W-:-:S03]  /*1730*/  SHF.L.U32 R6, R6, 0x17, RZ ;  /* 0x0000001706067819 */ /* 0x000fc600000006ff */
[----:B------:R-:W-:-:S04]  /*1740*/  FFMA R12, R5, 1.4426950216293334961, -R12 ;  /* 0x3fb8aa3b050c7823 */ /* 0x000fc8000000080c */
[----:B------:R-:W-:-:S04]  /*1750*/  FFMA R12, R5, 1.925963033500011079e-08, R12 ;  /* 0x32a57060050c7823 */ /* 0x000fc8000000000c */
[----:B------:R-:W0:Y:S02]  /*1760*/  MUFU.EX2 R5, R12 ;  /* 0x0000000c00057308 */ /* 0x000e240000000800 */
[----:B0-----:R-:W-:-:S04]  /*1770*/  FMUL R6, R6, R5 ;  /* 0x0000000506067220 */ /* 0x001fc80000400000 */
[----:B------:R-:W-:Y:S01]  /*1780*/  FADD R17, R6, R17 ;  /* 0x0000001106117221 */ /* 0x000fe20000000000 */
[----:B------:R0:W-:Y:S02]  /*1790*/  STL [R7], R6 ;  /* 0x0000000607007387 */ /* 0x0001e40000100800 */
[----:B0-----:R-:W-:Y:S01]  /*17a0*/  VIADD R7, R7, 0x4 ;  /* 0x0000000407077836 */ /* 0x001fe20000000000 */
[----:B------:R-:W-:Y:S06]  /*17b0*/  @P0 BRA `(.L_x_15) ;  /* 0xfffffffc00b80947 */ /* 0x000fec000383ffff */
.L_x_14:
[----:B------:R-:W-:Y:S01]  /*17c0*/  HFMA2 R20, -RZ, RZ, 0, 0 ;  /* 0x00000000ff147431 */ /* 0x000fe200000001ff */
[----:B------:R-:W-:Y:S06]  /*17d0*/  BRA.U !UP0, `(.L_x_16) ;  /* 0x00000005080c7547 */ /* 0x000fec000b800000 */
[----:B------:R-:W-:Y:S02]  /*17e0*/  LOP3.LUT R20, R2, 0x7c, RZ, 0xc0, !PT ;  /* 0x0000007c02147812 */ /* 0x000fe400078ec0ff */
[----:B------:R-:W-:-:S03]  /*17f0*/  MOV R11, R1 ;  /* 0x00000001000b7202 */ /* 0x000fc60000000f00 */
[----:B-----5:R-:W-:-:S07]  /*1800*/  IMAD.MOV R16, RZ, RZ, -R20 ;  /* 0x000000ffff107224 */ /* 0x020fce00078e0a14 */
.L_x_25:
[----:B------:R-:W2:Y:S01]  /*1810*/  LDL.128 R4, [R11] ;  /* 0x000000000b047983 */ /* 0x000ea20000100c00 */
[----:B------:R-:W0:Y:S01]  /*1820*/  MUFU.RCP R12, R17 ;  /* 0x00000011000c7308 */ /* 0x000e220000001000 */
[----:B------:R-:W-:Y:S01]  /*1830*/  BSSY.RECONVERGENT B0, `(.L_x_17) ;  /* 0x000000c000007945 */ /* 0x000fe20003800200 */
[----:B0-----:R-:W-:-:S04]  /*1840*/  FFMA R13, R12, -R17, 1 ;  /* 0x3f8000000c0d7423 */ /* 0x001fc80000000811 */
[----:B------:R-:W-:Y:S02]  /*1850*/  FFMA R13, R12, R13, R12 ;  /* 0x0000000d0c0d7223 */ /* 0x000fe4000000000c */
[----:B--2---:R-:W0:Y:S02]  /*1860*/  FCHK P0, R4, R17 ;  /* 0x0000001104007302 */ /* 0x004e240000000000 */
[----:B------:R-:W-:-:S04]  /*1870*/  FFMA R12, R4, R13, RZ ;  /* 0x0000000d040c7223 */ /* 0x000fc800000000ff */
[----:B------:R-:W-:-:S04]  /*1880*/  FFMA R14, R12, -R17, R4 ;  /* 0x800000110c0e7223 */ /* 0x000fc80000000004 */
[----:B------:R-:W-:Y:S01]  /*1890*/  FFMA R12, R13, R14, R12 ;  /* 0x0000000e0d0c7223 */ /* 0x000fe2000000000c */
[----:B0-----:R-:W-:Y:S06]  /*18a0*/  @!P0 BRA `(.L_x_18) ;  /* 0x0000000000108947 */ /* 0x001fec0003800000 */
[----:B------:R-:W-:Y:S02]  /*18b0*/  MOV R15, R17 ;  /* 0x00000011000f7202 */ /* 0x000fe40000000f00 */
[----:B------:R-:W-:-:S07]  /*18c0*/  MOV R21, 0x18e0 ;  /* 0x000018e000157802 */ /* 0x000fce0000000f00 */
[----:B------:R-:W-:Y:S05]  /*18d0*/  CALL.REL.NOINC `($__internal_0_$__cuda_sm3x_div_rn_noftz_f32_slowpath) ;  /* 0x0000000c00987944 */ /* 0x000fea0003c00000 */
[----:B------:R-:W-:-:S07]  /*18e0*/  MOV R12, R15 ;  /* 0x0000000f000c7202 */ /* 0x000fce0000000f00 */
.L_x_18:
[----:B------:R-:W-:Y:S05]  /*18f0*/  BSYNC.RECONVERGENT B0 ;  /* 0x0000000000007941 */ /* 0x000fea0003800200 */
.L_x_17:
[----:B------:R-:W0:Y:S01]  /*1900*/  MUFU.RCP R4, R17 ;  /* 0x0000001100047308 */ /* 0x000e220000001000 */
[----:B------:R-:W-:Y:S07]  /*1910*/  BSSY.RECONVERGENT B0, `(.L_x_19) ;  /* 0x000000d000007945 */ /* 0x000fee0003800200 */
[----:B------:R-:W1:Y:S01]  /*1920*/  FCHK P0, R5, R17 ;  /* 0x0000001105007302 */ /* 0x000e620000000000 */
[----:B0-----:R-:W-:-:S04]  /*1930*/  FFMA R13, R4, -R17, 1 ;  /* 0x3f800000040d7423 */ /* 0x001fc80000000811 */
[----:B------:R-:W-:-:S04]  /*1940*/  FFMA R15, R4, R13, R4 ;  /* 0x0000000d040f7223 */ /* 0x000fc80000000004 */
[----:B------:R-:W-:-:S04]  /*1950*/  FFMA R4, R5, R15, RZ ;  /* 0x0000000f05047223 */ /* 0x000fc800000000ff */
[----:B------:R-:W-:-:S04]  /*1960*/  FFMA R13, R4, -R17, R5 ;  /* 0x80000011040d7223 */ /* 0x000fc80000000005 */
[----:B------:R-:W-:Y:S01]  /*1970*/  FFMA R13, R15, R13, R4 ;  /* 0x0000000d0f0d7223 */ /* 0x000fe20000000004 */
[----:B-1----:R-:W-:Y:S06]  /*1980*/  @!P0 BRA `(.L_x_20) ;  /* 0x0000000000148947 */ /* 0x002fec0003800000 */
[----:B------:R-:W-:Y:S01]  /*1990*/  IMAD.MOV.U32 R4, RZ, RZ, R5 ;  /* 0x000000ffff047224 */ /* 0x000fe200078e0005 */
[----:B------:R-:W-:Y:S02]  /*19a0*/  MOV R15, R17 ;  /* 0x00000011000f7202 */ /* 0x000fe40000000f00 */
[----:B------:R-:W-:-:S07]  /*19b0*/  MOV R21, 0x19d0 ;  /* 0x000019d000157802 */ /* 0x000fce0000000f00 */
[----:B------:R-:W-:Y:S05]  /*19c0*/  CALL.REL.NOINC `($__internal_0_$__cuda_sm3x_div_rn_noftz_f32_slowpath) ;  /* 0x0000000c005c7944 */ /* 0x000fea0003c00000 */
[----:B------:R-:W-:-:S07]  /*19d0*/  MOV R13, R15 ;  /* 0x0000000f000d7202 */ /* 0x000fce0000000f00 */
.L_x_20:
[----:B------:R-:W-:Y:S05]  /*19e0*/  BSYNC.RECONVERGENT B0 ;  /* 0x0000000000007941 */ /* 0x000fea0003800200 */
.L_x_19:
        /* <DEDUP_REMOVED lines=14> */
.L_x_22:
[----:B------:R-:W-:Y:S05]  /*1ad0*/  BSYNC.RECONVERGENT B0 ;  /* 0x0000000000007941 */ /* 0x000fea0003800200 */
.L_x_21:
        /* <DEDUP_REMOVED lines=13> */
.L_x_24:
[----:B------:R-:W-:Y:S05]  /*1bb0*/  BSYNC.RECONVERGENT B0 ;  /* 0x0000000000007941 */ /* 0x000fea0003800200 */
.L_x_23:
[----:B------:R-:W-:Y:S01]  /*1bc0*/  IADD3 R16, PT, PT, R16, 0x4, RZ ;  /* 0x0000000410107810 */ /* 0x000fe20007ffe0ff */
[----:B------:R0:W-:Y:S03]  /*1bd0*/  STL.128 [R11], R12 ;  /* 0x0000000c0b007387 */ /* 0x0001e60000100c00 */
[----:B------:R-:W-:Y:S01]  /*1be0*/  ISETP.NE.AND P0, PT, R16, RZ, PT ;  /* 0x000000ff1000720c */ /* 0x000fe20003f05270 */
[----:B0-----:R-:W-:-:S12]  /*1bf0*/  VIADD R11, R11, 0x10 ;  /* 0x000000100b0b7836 */ /* 0x001fd80000000000 */
[----:B------:R-:W-:Y:S05]  /*1c00*/  @P0 BRA `(.L_x_25) ;  /* 0xfffffffc00000947 */ /* 0x000fea000383ffff */
.L_x_16:
[----:B------:R-:W-:-:S13]  /*1c10*/  ISETP.NE.AND P0, PT, R9, RZ, PT ;  /* 0x000000ff0900720c */ /* 0x000fda0003f05270 */
[----:B------:R-:W-:Y:S05]  /*1c20*/  @!P0 BRA `(.L_x_26) ;  /* 0x00000000005c8947 */ /* 0x000fea0003800000 */
[----:B------:R-:W-:Y:S01]  /*1c30*/  IMAD R20, R20, 0x4, R1 ;  /* 0x0000000414147824 */ /* 0x000fe200078e0201 */
[----:B------:R-:W-:-:S07]  /*1c40*/  IADD3 R5, PT, PT, -R9, RZ, RZ ;  /* 0x000000ff09057210 */ /* 0x000fce0007ffe1ff */
.L_x_29:
[----:B------:R-:W2:Y:S01]  /*1c50*/  LDL R11, [R20] ;  /* 0x00000000140b7983 */ /* 0x000ea20000100800 */
[----:B------:R-:W0:Y:S01]  /*1c60*/  MUFU.RCP R4, R17 ;  /* 0x0000001100047308 */ /* 0x000e220000001000 */
[----:B------:R-:W-:Y:S01]  /*1c70*/  IADD3 R5, PT, PT, R5, 0x1, RZ ;  /* 0x0000000105057810 */ /* 0x000fe20007ffe0ff */
[----:B------:R-:W-:Y:S03]  /*1c80*/  BSSY.RECONVERGENT B0, `(.L_x_27) ;  /* 0x000000e000007945 */ /* 0x000fe60003800200 */
[----:B------:R-:W-:Y:S01]  /*1c90*/  ISETP.NE.AND P2, PT, R5, RZ, PT ;  /* 0x000000ff0500720c */ /* 0x000fe20003f45270 */
[----:B0-----:R-:W-:-:S04]  /*1ca0*/  FFMA R7, R4, -R17, 1 ;  /* 0x3f80000004077423 */ /* 0x001fc80000000811 */
[----:B------:R-:W-:Y:S01]  /*1cb0*/  FFMA R4, R4, R7, R4 ;  /* 0x0000000704047223 */ /* 0x000fe20000000004 */
[----:B--2---:R-:W0:Y:S03]  /*1cc0*/  FCHK P0, R11, R17 ;  /* 0x000000110b007302 */ /* 0x004e260000000000 */
[----:B------:R-:W-:-:S04]  /*1cd0*/  FFMA R6, R4, R11, RZ ;  /* 0x0000000b04067223 */ /* 0x000fc800000000ff */
[----:B------:R-:W-:-:S04]  /*1ce0*/  FFMA R7, R6, -R17, R11 ;  /* 0x8000001106077223 */ /* 0x000fc8000000000b */
[----:B------:R-:W-:Y:S01]  /*1cf0*/  FFMA R7, R4, R7, R6 ;  /* 0x0000000704077223 */ /* 0x000fe20000000006 */
[----:B0-----:R-:W-:Y:S06]  /*1d00*/  @!P0 BRA `(.L_x_28) ;  /* 0x0000000000148947 */ /* 0x001fec0003800000 */
[----:B------:R-:W-:Y:S01]  /*1d10*/  IMAD.MOV.U32 R4, RZ, RZ, R11 ;  /* 0x000000ffff047224 */ /* 0x000fe200078e000b */
[----:B------:R-:W-:Y:S02]  /*1d20*/  MOV R15, R17 ;  /* 0x00000011000f7202 */ /* 0x000fe40000000f00 */
[----:B------:R-:W-:-:S07]  /*1d30*/  MOV R21, 0x1d50 ;  /* 0x00001d5000157802 */ /* 0x000fce0000000f00 */
[----:B-----5:R-:W-:Y:S05]  /*1d40*/  CALL.REL.NOINC `($__internal_0_$__cuda_sm3x_div_rn_noftz_f32_slowpath) ;  /* 0x00000008007c7944 */ /* 0x020fea0003c00000 */
[----:B------:R-:W-:-:S07]  /*1d50*/  MOV R7, R15 ;  /* 0x0000000f00077202 */ /* 0x000fce0000000f00 */
.L_x_28:
[----:B------:R-:W-:Y:S05]  /*1d60*/  BSYNC.RECONVERGENT B0 ;  /* 0x0000000000007941 */ /* 0x000fea0003800200 */
.L_x_27:
[----:B------:R0:W-:Y:S02]  /*1d70*/  STL [R20], R7 ;  /* 0x0000000714007387 */ /* 0x0001e40000100800 */
[----:B0-----:R-:W-:Y:S01]  /*1d80*/  VIADD R20, R20, 0x4 ;  /* 0x0000000414147836 */ /* 0x001fe20000000000 */
[----:B------:R-:W-:Y:S06]  /*1d90*/  @P2 BRA `(.L_x_29) ;  /* 0xfffffffc00ac2947 */ /* 0x000fec000383ffff */
.L_x_26:
[----:B------:R-:W0:Y:S01]  /*1da0*/  LDCU UR8, c[0x0][0x3a0] ;  /* 0x00007400ff0877ac */ /* 0x000e220008000800 */
[----:B------:R-:W-:Y:S01]  /*1db0*/  LOP3.LUT R18, R2, 0xf, RZ, 0xc0, !PT ;  /* 0x0000000f02127812 */ /* 0x000fe200078ec0ff */
[----:B------:R-:W-:Y:S01]  /*1dc0*/  HFMA2 R17, -RZ, RZ, 0, 0 ;  /* 0x00000000ff117431 */ /* 0x000fe200000001ff */
[----:B------:R-:W-:Y:S02]  /*1dd0*/  MOV R11, RZ ;  /* 0x000000ff000b7202 */ /* 0x000fe40000000f00 */
[----:B------:R-:W-:Y:S01]  /*1de0*/  ISETP.NE.AND P1, PT, R18, RZ, PT ;  /* 0x000000ff1200720c */ /* 0x000fe20003f25270 */
[----:B0-----:R-:W-:-:S09]  /*1df0*/  UISETP.GE.U32.AND UP0, UPT, UR8, 0x10, UPT ;  /* 0x000000100800788c */ /* 0x001fd2000bf06070 */
[----:B------:R-:W-:Y:S05]  /*1e00*/  BRA.U !UP0, `(.L_x_30) ;  /* 0x0000000508087547 */ /* 0x000fea000b800000 */
[----:B-----5:R-:W0:Y:S01]  /*1e10*/  LDC R16, c[0x0][0x3a4] ;  /* 0x0000e900ff107b82 */ /* 0x020e220000000800 */
[----:B------:R-:W-:Y:S02]  /*1e20*/  LOP3.LUT R11, R2, 0x70, RZ, 0xc0, !PT ;  /* 0x00000070020b7812 */ /* 0x000fe400078ec0ff */
[----:B------:R-:W-:Y:S02]  /*1e30*/  MOV R17, RZ ;  /* 0x000000ff00117202 */ /* 0x000fe40000000f00 */
[----:B------:R-:W-:Y:S01]  /*1e40*/  IADD3 R20, PT, PT, -R11, RZ, RZ ;  /* 0x000000ff0b147210 */ /* 0x000fe20007ffe1ff */
[----:B0-----:R-:W-:-:S04]  /*1e50*/  IMAD R5, R16, UR5, RZ ;  /* 0x0000000510057c24 */ /* 0x001fc8000f8e02ff */
[----:B------:R-:W-:Y:S02]  /*1e60*/  IMAD R5, R5, UR8, R10 ;  /* 0x0000000805057c24 */ /* 0x000fe4000f8e020a */
[----:B------:R-:W-:Y:S02]  /*1e70*/  VIADD R10, R1, 0x20 ;  /* 0x00000020010a7836 */ /* 0x000fe40000000000 */
[----:B------:R-:W-:-:S07]  /*1e80*/  VIADD R19, R5, UR4 ;  /* 0x0000000405137c36 */ /* 0x000fce0008000000 */
.L_x_31:
[----:B------:R-:W0:Y:S01]  /*1e90*/  LDC.64 R6, c[0x0][0x390] ;  /* 0x0000e400ff067b82 */ /* 0x000e220000000a00 */
[----:B------:R-:W2:Y:S01]  /*1ea0*/  LDL.128 R12, [R10+-0x20] ;  /* 0xffffe0000a0c7983 */ /* 0x000ea20000100c00 */
[----:B0-----:R-:W-:-:S05]  /*1eb0*/  IMAD.WIDE R6, R19, 0x4, R6 ;  /* 0x0000000413067825 */ /* 0x001fca00078e0206 */
[----:B------:R-:W2:Y:S01]  /*1ec0*/  LDG.E R4, desc[UR6][R6.64] ;  /* 0x0000000606047981 */ /* 0x000ea2000c1e1900 */
[----:B------:R-:W-:-:S05]  /*1ed0*/  IMAD.WIDE R26, R16, 0x4, R6 ;  /* 0x00000004101a7825 */ /* 0x000fca00078e0206 */
[----:B------:R-:W3:Y:S01]  /*1ee0*/  LDG.E R24, desc[UR6][R26.64] ;  /* 0x000000061a187981 */ /* 0x000ee2000c1e1900 */
[----:B------:R-:W-:-:S05]  /*1ef0*/  IMAD.WIDE R22, R16, 0x4, R26 ;  /* 0x0000000410167825 */ /* 0x000fca00078e021a */
[----:B------:R0:W4:Y:S01]  /*1f00*/  LDG.E R21, desc[UR6][R22.64] ;  /* 0x0000000616157981 */ /* 0x000122000c1e1900 */
[----:B------:R-:W-:-:S04]  /*1f10*/  IMAD.WIDE R28, R16, 0x4, R22 ;  /* 0x00000004101c7825 */ /* 0x000fc800078e0216 */
[C---:B0-----:R-:W-:Y:S02]  /*1f20*/  IMAD.WIDE R22, R16.reuse, 0x4, R28 ;  /* 0x0000000410167825 */ /* 0x041fe400078e021c */
[----:B------:R-:W5:Y:S02]  /*1f30*/  LDG.E R28, desc[UR6][R28.64] ;  /* 0x000000061c1c7981 */ /* 0x000f64000c1e1900 */
[----:B------:R-:W-:-:S04]  /*1f40*/  IMAD.WIDE R26, R16, 0x4, R22 ;  /* 0x00000004101a7825 */ /* 0x000fc800078e0216 */
[----:B--2---:R-:W-:Y:S02]  /*1f50*/  FFMA R12, R12, R4, R17 ;  /* 0x000000040c0c7223 */ /* 0x004fe40000000011 */
[----:B------:R-:W2:Y:S04]  /*1f60*/  LDG.E R17, desc[UR6][R22.64] ;  /* 0x0000000616117981 */ /* 0x000ea8000c1e1900 */
[----:B------:R-:W2:Y:S01]  /*1f70*/  LDL.128 R4, [R10+-0x10] ;  /* 0xfffff0000a047983 */ /* 0x000ea20000100c00 */
[----:B---3--:R-:W-:-:S03]  /*1f80*/  FFMA R13, R13, R24, R12 ;  /* 0x000000180d0d7223 */ /* 0x008fc6000000000c */
[----:B------:R0:W3:Y:S02]  /*1f90*/  LDG.E R24, desc[UR6][R26.64] ;  /* 0x000000061a187981 */ /* 0x0000e4000c1e1900 */
[----:B0-----:R-:W-:-:S04]  /*1fa0*/  IMAD.WIDE R26, R16, 0x4, R26 ;  /* 0x00000004101a7825 */ /* 0x001fc800078e021a */
[----:B----4-:R-:W-:Y:S02]  /*1fb0*/  FFMA R14, R14, R21, R13 ;  /* 0x000000150e0e7223 */ /* 0x010fe4000000000d */
[----:B------:R0:W4:Y:S01]  /*1fc0*/  LDG.E R21, desc[UR6][R26.64] ;  /* 0x000000061a157981 */ /* 0x000122000c1e1900 */
[----:B------:R-:W-:-:S04]  /*1fd0*/  IMAD.WIDE R22, R16, 0x4, R26 ;  /* 0x0000000410167825 */ /* 0x000fc800078e021a */
[----:B-----5:R-:W-:Y:S01]  /*1fe0*/  FFMA R15, R15, R28, R14 ;  /* 0x0000001c0f0f7223 */ /* 0x020fe2000000000e */
[C---:B0-----:R-:W-:Y:S02]  /*1ff0*/  IMAD.WIDE R26, R16.reuse, 0x4, R22 ;  /* 0x00000004101a7825 */ /* 0x041fe400078e0216 */
[----:B------:R-:W5:Y:S02]  /*2000*/  LDG.E R22, desc[UR6][R22.64] ;  /* 0x0000000616167981 */ /* 0x000f64000c1e1900 */
[----:B------:R-:W-:-:S04]  /*2010*/  IMAD.WIDE R28, R16, 0x4, R26 ;  /* 0x00000004101c7825 */ /* 0x000fc800078e021a */
[----:B--2---:R-:W-:Y:S02]  /*2020*/  FFMA R4, R4, R17, R15 ;  /* 0x0000001104047223 */ /* 0x004fe4000000000f */
[----:B------:R-:W2:Y:S04]  /*2030*/  LDG.E R17, desc[UR6][R26.64] ;  /* 0x000000061a117981 */ /* 0x000ea8000c1e1900 */
[----:B------:R-:W2:Y:S01]  /*2040*/  LDL.128 R12, [R10] ;  /* 0x000000000a0c7983 */ /* 0x000ea20000100c00 */
[----:B---3--:R-:W-:-:S03]  /*2050*/  FFMA R5, R5, R24, R4 ;  /* 0x0000001805057223 */ /* 0x008fc60000000004 */
[----:B------:R0:W3:Y:S02]  /*2060*/  LDG.E R4, desc[UR6][R28.64] ;  /* 0x000000061c047981 */ /* 0x0000e4000c1e1900 */
[----:B0-----:R-:W-:-:S04]  /*2070*/  IMAD.WIDE R28, R16, 0x4, R28 ;  /* 0x00000004101c7825 */ /* 0x001fc800078e021c */
[----:B----4-:R-:W-:Y:S02]  /*2080*/  FFMA R6, R6, R21, R5 ;  /* 0x0000001506067223 */ /* 0x010fe40000000005 */
[----:B------:R-:W4:Y:S01]  /*2090*/  LDG.E R21, desc[UR6][R28.64] ;  /* 0x000000061c157981 */ /* 0x000f22000c1e1900 */
[----:B------:R-:W-:-:S04]  /*20a0*/  IMAD.WIDE R24, R16, 0x4, R28 ;  /* 0x0000000410187825 */ /* 0x000fc800078e021c */
[----:B------:R-:W-:-:S04]  /*20b0*/  IMAD.WIDE R26, R16, 0x4, R24 ;  /* 0x00000004101a7825 */ /* 0x000fc800078e0218 */
[----:B-----5:R-:W-:Y:S01]  /*20c0*/  FFMA R7, R7, R22, R6 ;  /* 0x0000001607077223 */ /* 0x020fe20000000006 */
[----:B------:R-:W5:Y:S01]  /*20d0*/  LDG.E R24, desc[UR6][R24.64] ;  /* 0x0000000618187981 */ /* 0x000f62000c1e1900 */
[----:B------:R-:W-:-:S03]  /*20e0*/  IMAD.WIDE R22, R16, 0x4, R26 ;  /* 0x0000000410167825 */ /* 0x000fc600078e021a */
[----:B------:R-:W5:Y:S01]  /*20f0*/  LDG.E R27, desc[UR6][R26.64] ;  /* 0x000000061a1b7981 */ /* 0x000f62000c1e1900 */
[----:B--2---:R-:W-:-:S04]  /*2100*/  FFMA R12, R12, R17, R7 ;  /* 0x000000110c0c7223 */ /* 0x004fc80000000007 */
[----:B---3--:R-:W-:Y:S01]  /*2110*/  FFMA R17, R13, R4, R12 ;  /* 0x000000040d117223 */ /* 0x008fe2000000000c */
[C---:B------:R-:W-:Y:S01]  /*2120*/  IMAD.WIDE R12, R16.reuse, 0x4, R22 ;  /* 0x00000004100c7825 */ /* 0x040fe200078e0216 */
[----:B------:R-:W2:Y:S04]  /*2130*/  LDL.128 R4, [R10+0x10] ;  /* 0x000010000a047983 */ /* 0x000ea80000100c00 */
[----:B------:R-:W3:Y:S04]  /*2140*/  LDG.E R22, desc[UR6][R22.64] ;  /* 0x0000000616167981 */ /* 0x000ee8000c1e1900 */
[----:B------:R0:W3:Y:S02]  /*2150*/  LDG.E R23, desc[UR6][R12.64] ;  /* 0x000000060c177981 */ /* 0x0000e4000c1e1900 */
[----:B0-----:R-:W-:-:S05]  /*2160*/  IMAD.WIDE R12, R16, 0x4, R12 ;  /* 0x00000004100c7825 */ /* 0x001fca00078e020c */
[----:B------:R-:W3:Y:S01]  /*2170*/  LDG.E R28, desc[UR6][R12.64] ;  /* 0x000000060c1c7981 */ /* 0x000ee2000c1e1900 */
[----:B----4-:R-:W-:Y:S01]  /*2180*/  FFMA R14, R14, R21, R17 ;  /* 0x000000150e0e7223 */ /* 0x010fe20000000011 */
[----:B------:R-:W-:-:S03]  /*2190*/  IADD3 R20, PT, PT, R20, 0x10, RZ ;  /* 0x0000001014147810 */ /* 0x000fc60007ffe0ff */
[----:B-----5:R-:W-:Y:S01]  /*21a0*/  FFMA R15, R15, R24, R14 ;  /* 0x000000180f0f7223 */ /* 0x020fe2000000000e */
[----:B------:R-:W-:Y:S01]  /*21b0*/  ISETP.NE.AND P0, PT, R20, RZ, PT ;  /* 0x000000ff1400720c */ /* 0x000fe20003f05270 */
[----:B------:R-:W-:Y:S01]  /*21c0*/  IMAD R19, R16, 0x10, R19 ;  /* 0x0000001010137824 */ /* 0x000fe200078e0213 */
[----:B------:R-:W-:Y:S01]  /*21d0*/  IADD3 R10, PT, PT, R10, 0x40, RZ ;  /* 0x000000400a0a7810 */ /* 0x000fe20007ffe0ff */
[----:B--2---:R-:W-:-:S04]  /*21e0*/  FFMA R4, R4, R27, R15 ;  /* 0x0000001b04047223 */ /* 0x004fc8000000000f */
[----:B---3--:R-:W-:-:S04]  /*21f0*/  FFMA R5, R5, R22, R4 ;  /* 0x0000001605057223 */ /* 0x008fc80000000004 */
[----:B------:R-:W-:-:S04]  /*2200*/  FFMA R6, R6, R23, R5 ;  /* 0x0000001706067223 */ /* 0x000fc80000000005 */
[----:B------:R-:W-:Y:S01]  /*2210*/  FFMA R17, R7, R28, R6 ;  /* 0x0000001c07117223 */ /* 0x000fe20000000006 */
[----:B------:R-:W-:Y:S06]  /*2220*/  @P0 BRA `(.L_x_31) ;  /* 0xfffffffc00180947 */ /* 0x000fec000383ffff */
.L_x_30:
[----:B------:R-:W-:Y:S05]  /*2230*/  @!P1 BRA `(.L_x_32) ;  /* 0x00000004002c9947 */ /* 0x000fea0003800000 */
[----:B------:R-:W-:Y:S02]  /*2240*/  ISETP.GE.U32.AND P0, PT, R18, 0x8, PT ;  /* 0x000000081200780c */ /* 0x000fe40003f06070 */
[----:B------:R-:W-:-:S04]  /*2250*/  LOP3.LUT R2, R2, 0x7, RZ, 0xc0, !PT ;  /* 0x0000000702027812 */ /* 0x000fc800078ec0ff */
[----:B------:R-:W-:-:S07]  /*2260*/  ISETP.NE.AND P1, PT, R2, RZ, PT ;  /* 0x000000ff0200720c */ /* 0x000fce0003f25270 */
[----:B------:R-:W-:Y:S06]  /*2270*/  @!P0 BRA `(.L_x_33) ;  /* 0x0000000000808947 */ /* 0x000fec0003800000 */
[----:B------:R-:W0:Y:S01]  /*2280*/  LDC R23, c[0x0][0x3a4] ;  /* 0x0000e900ff177b82 */ /* 0x000e220000000800 */
[----:B------:R-:W-:Y:S02]  /*2290*/  IADD3 R4, PT, PT, R8, R11, RZ ;  /* 0x0000000b08047210 */ /* 0x000fe40007ffe0ff */
[----:B------:R-:W-:-:S05]  /*22a0*/  LEA R12, R11, R1, 0x2 ;  /* 0x000000010b0c7211 */ /* 0x000fca00078e10ff */
[----:B------:R-:W1:Y:S01]  /*22b0*/  LDC.64 R20, c[0x0][0x390] ;  /* 0x0000e400ff147b82 */ /* 0x000e620000000a00 */
[----:B0-----:R-:W-:-:S04]  /*22c0*/  IMAD R5, R4, R23, R3 ;  /* 0x0000001704057224 */ /* 0x001fc800078e0203 */
[----:B-1----:R-:W-:Y:S02]  /*22d0*/  IMAD.WIDE R20, R5, 0x4, R20 ;  /* 0x0000000405147825 */ /* 0x002fe400078e0214 */
[----:B------:R-:W2:Y:S02]  /*22e0*/  LDL.128 R4, [R12] ;  /* 0x000000000c047983 */ /* 0x000ea40000100c00 */
[C---:B------:R-:W-:Y:S02]  /*22f0*/  IMAD.WIDE R18, R23.reuse, 0x4, R20 ;  /* 0x0000000417127825 */ /* 0x040fe400078e0214 */
[----:B------:R0:W2:Y:S04]  /*2300*/  LDG.E R10, desc[UR6][R20.64] ;  /* 0x00000006140a7981 */ /* 0x0000a8000c1e1900 */
[----:B-----5:R1:W3:Y:S01]  /*2310*/  LDG.E R16, desc[UR6][R18.64] ;  /* 0x0000000612107981 */ /* 0x0202e2000c1e1900 */
[----:B------:R-:W-:-:S03]  /*2320*/  IMAD.WIDE R28, R23, 0x4, R18 ;  /* 0x00000004171c7825 */ /* 0x000fc600078e0212 */
[----:B------:R-:W4:Y:S01]  /*2330*/  LDL.128 R12, [R12+0x10] ;  /* 0x000010000c0c7983 */ /* 0x000f220000100c00 */
[----:B------:R-:W-:-:S03]  /*2340*/  IMAD.WIDE R24, R23, 0x4, R28 ;  /* 0x0000000417187825 */ /* 0x000fc600078e021c */
[----:B------:R-:W4:Y:S01]  /*2350*/  LDG.E R29, desc[UR6][R28.64] ;  /* 0x000000061c1d7981 */ /* 0x000f22000c1e1900 */
[----:B------:R-:W-:-:S03]  /*2360*/  IMAD.WIDE R26, R23, 0x4, R24 ;  /* 0x00000004171a7825 */ /* 0x000fc600078e0218 */
[----:B------:R-:W4:Y:S01]  /*2370*/  LDG.E R24, desc[UR6][R24.64] ;  /* 0x0000000618187981 */ /* 0x000f22000c1e1900 */
[----:B0-----:R-:W-:-:S03]  /*2380*/  IMAD.WIDE R20, R23, 0x4, R26 ;  /* 0x0000000417147825 */ /* 0x001fc600078e021a */
[----:B------:R-:W4:Y:S01]  /*2390*/  LDG.E R27, desc[UR6][R26.64] ;  /* 0x000000061a1b7981 */ /* 0x000f22000c1e1900 */
[----:B-1----:R-:W-:-:S03]  /*23a0*/  IMAD.WIDE R18, R23, 0x4, R20 ;  /* 0x0000000417127825 */ /* 0x002fc600078e0214 */
[----:B------:R-:W4:Y:S01]  /*23b0*/  LDG.E R20, desc[UR6][R20.64] ;  /* 0x0000000614147981 */ /* 0x000f22000c1e1900 */
[----:B------:R-:W-:-:S03]  /*23c0*/  IMAD.WIDE R22, R23, 0x4, R18 ;  /* 0x0000000417167825 */ /* 0x000fc600078e0212 */
[----:B------:R-:W4:Y:S04]  /*23d0*/  LDG.E R19, desc[UR6][R18.64] ;  /* 0x0000000612137981 */ /* 0x000f28000c1e1900 */
[----:B------:R-:W4:Y:S01]  /*23e0*/  LDG.E R22, desc[UR6][R22.64] ;  /* 0x0000000616167981 */ /* 0x000f22000c1e1900 */
[----:B------:R-:W-:Y:S02]  /*23f0*/  VIADD R11, R11, 0x8 ;  /* 0x000000080b0b7836 */ /* 0x000fe40000000000 */
[----:B--2---:R-:W-:-:S04]  /*2400*/  FFMA R17, R4, R10, R17 ;  /* 0x0000000a04117223 */ /* 0x004fc80000000011 */
[----:B---3--:R-:W-:-:S04]  /*2410*/  FFMA R16, R16, R5, R17 ;  /* 0x0000000510107223 */ /* 0x008fc80000000011 */
[----:B----4-:R-:W-:-:S04]  /*2420*/  FFMA R29, R29, R6, R16 ;  /* 0x000000061d1d7223 */ /* 0x010fc80000000010 */
[----:B------:R-:W-:-:S04]  /*2430*/  FFMA R7, R24, R7, R29 ;  /* 0x0000000718077223 */ /* 0x000fc8000000001d */
[----:B------:R-:W-:-:S04]  /*2440*/  FFMA R7, R12, R27, R7 ;  /* 0x0000001b0c077223 */ /* 0x000fc80000000007 */
[----:B------:R-:W-:-:S04]  /*2450*/  FFMA R4, R20, R13, R7 ;  /* 0x0000000d14047223 */ /* 0x000fc80000000007 */
[----:B------:R-:W-:-:S04]  /*2460*/  FFMA R17, R19, R14, R4 ;  /* 0x0000000e13117223 */ /* 0x000fc80000000004 */
[----:B------:R-:W-:-:S07]  /*2470*/  FFMA R17, R22, R15, R17 ;  /* 0x0000000f16117223 */ /* 0x000fce0000000011 */
.L_x_33:
[----:B------:R-:W-:Y:S05]  /*2480*/  @!P1 BRA `(.L_x_32) ;  /* 0x0000000000989947 */ /* 0x000fea0003800000 */
[----:B------:R-:W-:Y:S02]  /*2490*/  ISETP.GE.U32.AND P0, PT, R2, 0x4, PT ;  /* 0x000000040200780c */ /* 0x000fe40003f06070 */
[----:B------:R-:W-:-:S11]  /*24a0*/  ISETP.NE.AND P1, PT, R9, RZ, PT ;  /* 0x000000ff0900720c */ /* 0x000fd60003f25270 */
[----:B------:R-:W-:Y:S05]  /*24b0*/  @!P0 BRA `(.L_x_34) ;  /* 0x00000000004c8947 */ /* 0x000fea0003800000 */
[----:B------:R-:W0:Y:S01]  /*24c0*/  LDC R21, c[0x0][0x3a4] ;  /* 0x0000e900ff157b82 */ /* 0x000e220000000800 */
[----:B------:R-:W-:-:S07]  /*24d0*/  IADD3 R2, PT, PT, R8, R11, RZ ;  /* 0x0000000b08027210 */ /* 0x000fce0007ffe0ff */
[----:B------:R-:W1:Y:S01]  /*24e0*/  LDC.64 R4, c[0x0][0x390] ;  /* 0x0000e400ff047b82 */ /* 0x000e620000000a00 */
[----:B0-----:R-:W-:-:S04]  /*24f0*/  IMAD R19, R2, R21, R3 ;  /* 0x0000001502137224 */ /* 0x001fc800078e0203 */
[----:B-1----:R-:W-:Y:S01]  /*2500*/  IMAD.WIDE R18, R19, 0x4, R4 ;  /* 0x0000000413127825 */ /* 0x002fe200078e0204 */
[----:B------:R-:W-:-:S03]  /*2510*/  LEA R4, R11, R1, 0x2 ;  /* 0x000000010b047211 */ /* 0x000fc600078e10ff */
[----:B------:R-:W-:-:S03]  /*2520*/  IMAD.WIDE R12, R21, 0x4, R18 ;  /* 0x00000004150c7825 */ /* 0x000fc600078e0212 */
[----:B------:R-:W2:Y:S04]  /*2530*/  LDL.128 R4, [R4] ;  /* 0x0000000004047983 */ /* 0x000ea80000100c00 */
[----:B------:R-:W2:Y:S01]  /*2540*/  LDG.E R18, desc[UR6][R18.64] ;  /* 0x0000000612127981 */ /* 0x000ea2000c1e1900 */
[----:B------:R-:W-:-:S03]  /*2550*/  IMAD.WIDE R14, R21, 0x4, R12 ;  /* 0x00000004150e7825 */ /* 0x000fc600078e020c */
[----:B------:R-:W3:Y:S01]  /*2560*/  LDG.E R13, desc[UR6][R12.64] ;  /* 0x000000060c0d7981 */ /* 0x000ee2000c1e1900 */
[----:B------:R-:W-:-:S03]  /*2570*/  IMAD.WIDE R20, R21, 0x4, R14 ;  /* 0x0000000415147825 */ /* 0x000fc600078e020e */
[----:B------:R-:W4:Y:S04]  /*2580*/  LDG.E R14, desc[UR6][R14.64] ;  /* 0x000000060e0e7981 */ /* 0x000f28000c1e1900 */
[----:B------:R-:W4:Y:S01]  /*2590*/  LDG.E R21, desc[UR6][R20.64] ;  /* 0x0000000614157981 */ /* 0x000f22000c1e1900 */
[----:B------:R-:W-:Y:S02]  /*25a0*/  VIADD R11, R11, 0x4 ;  /* 0x000000040b0b7836 */ /* 0x000fe40000000000 */
[----:B--2---:R-:W-:-:S04]  /*25b0*/  FFMA R2, R4, R18, R17 ;  /* 0x0000001204027223 */ /* 0x004fc80000000011 */
[----:B---3--:R-:W-:-:S04]  /*25c0*/  FFMA R5, R13, R5, R2 ;  /* 0x000000050d057223 */ /* 0x008fc80000000002 */
[----:B----4-:R-:W-:-:S04]  /*25d0*/  FFMA R6, R14, R6, R5 ;  /* 0x000000060e067223 */ /* 0x010fc80000000005 */
[----:B------:R-:W-:-:S07]  /*25e0*/  FFMA R17, R21, R7, R6 ;  /* 0x0000000715117223 */ /* 0x000fce0000000006 */
.L_x_34:
[----:B------:R-:W-:Y:S05]  /*25f0*/  @!P1 BRA `(.L_x_32) ;  /* 0x00000000003c9947 */ /* 0x000fea0003800000 */
[----:B------:R-:W0:Y:S01]  /*2600*/  LDC.64 R4, c[0x0][0x390] ;  /* 0x0000e400ff047b82 */ /* 0x000e220000000a00 */
[----:B------:R-:W1:Y:S01]  /*2610*/  LDCU UR4, c[0x0][0x3a4] ;  /* 0x00007480ff0477ac */ /* 0x000e620008000800 */
[----:B------:R-:W-:Y:S01]  /*2620*/  IADD3 R8, PT, PT, R8, R11, RZ ;  /* 0x0000000b08087210 */ /* 0x000fe20007ffe0ff */
[----:B------:R-:W-:Y:S01]  /*2630*/  IMAD R11, R11, 0x4, R1 ;  /* 0x000000040b0b7824 */ /* 0x000fe200078e0201 */
[----:B------:R-:W-:-:S03]  /*2640*/  IADD3 R2, PT, PT, -R9, RZ, RZ ;  /* 0x000000ff09027210 */ /* 0x000fc60007ffe1ff */
[----:B-1----:R-:W-:-:S07]  /*2650*/  IMAD R9, R8, UR4, R3 ;  /* 0x0000000408097c24 */ /* 0x002fce000f8e0203 */
.L_x_35:
[C---:B0-----:R-:W-:Y:S01]  /*2660*/  IMAD.WIDE R6, R9.reuse, 0x4, R4 ;  /* 0x0000000409067825 */ /* 0x041fe200078e0204 */
[----:B------:R0:W2:Y:S05]  /*2670*/  LDL R8, [R11] ;  /* 0x000000000b087983 */ /* 0x0000aa0000100800 */
[----:B------:R-:W2:Y:S01]  /*2680*/  LDG.E R6, desc[UR6][R6.64] ;  /* 0x0000000606067981 */ /* 0x000ea2000c1e1900 */
[----:B------:R-:W-:Y:S01]  /*2690*/  VIADD R2, R2, 0x1 ;  /* 0x0000000102027836 */ /* 0x000fe20000000000 */
[----:B------:R-:W-:Y:S02]  /*26a0*/  IADD3 R9, PT, PT, R9, UR4, RZ ;  /* 0x0000000409097c10 */ /* 0x000fe4000fffe0ff */
[----:B0-----:R-:W-:-:S02]  /*26b0*/  IADD3 R11, PT, PT, R11, 0x4, RZ ;  /* 0x000000040b0b7810 */ /* 0x001fc40007ffe0ff */
[----:B------:R-:W-:Y:S01]  /*26c0*/  ISETP.NE.AND P0, PT, R2, RZ, PT ;  /* 0x000000ff0200720c */ /* 0x000fe20003f05270 */
[----:B--2---:R-:W-:-:S12]  /*26d0*/  FFMA R17, R8, R6, R17 ;  /* 0x0000000608117223 */ /* 0x004fd80000000011 */
[----:B------:R-:W-:Y:S05]  /*26e0*/  @P0 BRA `(.L_x_35) ;  /* 0xfffffffc00dc0947 */ /* 0x000fea000383ffff */
.L_x_32:
[----:B------:R-:W0:Y:S01]  /*26f0*/  LDC.64 R4, c[0x0][0x398] ;  /* 0x0000e600ff047b82 */ /* 0x000e220000000a00 */
[----:B------:R-:W-:-:S04]  /*2700*/  IMAD.IADD R3, R3, 0x1, R0 ;  /* 0x0000000103037824 */ /* 0x000fc800078e0200 */
[----:B0-----:R-:W-:-:S05]  /*2710*/  IMAD.WIDE.U32 R2, R3, 0x4, R4 ;  /* 0x0000000403027825 */ /* 0x001fca00078e0004 */
[----:B------:R-:W-:Y:S01]  /*2720*/  STG.E desc[UR6][R2.64], R17 ;  /* 0x0000001102007986 */ /* 0x000fe2000c101906 */
[----:B------:R-:W-:Y:S05]  /*2730*/  EXIT ;  /* 0x000000000000794d */ /* 0x000fea0003800000 */
        .weak           $__internal_0_$__cuda_sm3x_div_rn_noftz_f32_slowpath
        .type           $__internal_0_$__cuda_sm3x_div_rn_noftz_f32_slowpath,@function
        .size           $__internal_0_$__cuda_sm3x_div_rn_noftz_f32_slowpath,(.L_x_251 - $__internal_0_$__cuda_sm3x_div_rn_noftz_f32_slowpath)
$__internal_0_$__cuda_sm3x_div_rn_noftz_f32_slowpath:
[----:B------:R-:W-:Y:S01]  /*2740*/  SHF.R.U32.HI R18, RZ, 0x17, R15 ;  /* 0x00000017ff127819 */ /* 0x000fe2000001160f */
[----:B------:R-:W-:Y:S01]  /*2750*/  BSSY.RECONVERGENT B1, `(.L_x_36) ;  /* 0x0000062000017945 */ /* 0x000fe20003800200 */
[----:B------:R-:W-:Y:S02]  /*2760*/  SHF.R.U32.HI R23, RZ, 0x17, R4 ;  /* 0x00000017ff177819 */ /* 0x000fe40000011604 */
[----:B------:R-:W-:Y:S02]  /*2770*/  LOP3.LUT R18, R18, 0xff, RZ, 0xc0, !PT ;  /* 0x000000ff12127812 */ /* 0x000fe400078ec0ff */
[----:B------:R-:W-:Y:S02]  /*2780*/  LOP3.LUT R23, R23, 0xff, RZ, 0xc0, !PT ;  /* 0x000000ff17177812 */ /* 0x000fe400078ec0ff */
[----:B------:R-:W-:Y:S02]  /*2790*/  IADD3 R24, PT, PT, R18, -0x1, RZ ;  /* 0xffffffff12187810 */ /* 0x000fe40007ffe0ff */
[----:B------:R-:W-:-:S02]  /*27a0*/  IADD3 R22, PT, PT, R23, -0x1, RZ ;  /* 0xffffffff17167810 */ /* 0x000fc40007ffe0ff */
[----:B------:R-:W-:-:S04]  /*27b0*/  ISETP.GT.U32.AND P0, PT, R24, 0xfd, PT ;  /* 0x000000fd1800780c */ /* 0x000fc80003f04070 */
[----:B------:R-:W-:-:S13]  /*27c0*/  ISETP.GT.U32.OR P0, PT, R22, 0xfd, P0 ;  /* 0x000000fd1600780c */ /* 0x000fda0000704470 */
[----:B------:R-:W-:Y:S01]  /*27d0*/  @!P0 IMAD.MOV.U32 R19, RZ, RZ, RZ ;  /* 0x000000ffff138224 */ /* 0x000fe200078e00ff */
[----:B------:R-:W-:Y:S06]  /*27e0*/  @!P0 BRA `(.L_x_37) ;  /* 0x00000000005c8947 */ /* 0x000fec0003800000 */
[----:B------:R-:W-:Y:S02]  /*27f0*/  FSETP.GTU.FTZ.AND P0, PT, |R4|, +INF , PT ;  /* 0x7f8000000400780b */ /* 0x000fe40003f1c200 */
[----:B------:R-:W-:-:S04]  /*2800*/  FSETP.GTU.FTZ.AND P1, PT, |R15|, +INF , PT ;  /* 0x7f8000000f00780b */ /* 0x000fc80003f3c200 */
[----:B------:R-:W-:-:S13]  /*2810*/  PLOP3.LUT P0, PT, P0, P1, PT, 0xf8, 0x8f ;  /* 0x00000000008f781c */ /* 0x000fda0000703f70 */
[----:B------:R-:W-:Y:S05]  /*2820*/  @P0 BRA `(.L_x_38) ;  /* 0x00000004004c0947 */ /* 0x000fea0003800000 */
[----:B------:R-:W-:-:S13]  /*2830*/  LOP3.LUT P0, RZ, R15, 0x7fffffff, R4, 0xc8, !PT ;  /* 0x7fffffff0fff7812 */ /* 0x000fda000780c804 */
[----:B------:R-:W-:Y:S05]  /*2840*/  @!P0 BRA `(.L_x_39) ;  /* 0x00000004003c8947 */ /* 0x000fea0003800000 */
[C---:B------:R-:W-:Y:S02]  /*2850*/  FSETP.NEU.FTZ.AND P3, PT, |R4|.reuse, +INF , PT ;  /* 0x7f8000000400780b */ /* 0x040fe40003f7d200 */
[----:B------:R-:W-:Y:S02]  /*2860*/  FSETP.NEU.FTZ.AND P1, PT, |R15|, +INF , PT ;  /* 0x7f8000000f00780b */ /* 0x000fe40003f3d200 */
[----:B------:R-:W-:-:S11]  /*2870*/  FSETP.NEU.FTZ.AND P0, PT, |R4|, +INF , PT ;  /* 0x7f8000000400780b */ /* 0x000fd60003f1d200 */
[----:B------:R-:W-:Y:S05]  /*2880*/  @!P1 BRA !P3, `(.L_x_39) ;  /* 0x00000004002c9947 */ /* 0x000fea0005800000 */
[----:B------:R-:W-:-:S04]  /*2890*/  LOP3.LUT P3, RZ, R4, 0x7fffffff, RZ, 0xc0, !PT ;  /* 0x7fffffff04ff7812 */ /* 0x000fc8000786c0ff */
[----:B------:R-:W-:-:S13]  /*28a0*/  PLOP3.LUT P1, PT, P1, P3, PT, 0x2f, 0xf2 ;  /* 0x0000000000f2781c */ /* 0x000fda0000f26577 */
[----:B------:R-:W-:Y:S05]  /*28b0*/  @P1 BRA `(.L_x_40) ;  /* 0x0000000400181947 */ /* 0x000fea0003800000 */
[----:B------:R-:W-:-:S04]  /*28c0*/  LOP3.LUT P1, RZ, R15, 0x7fffffff, RZ, 0xc0, !PT ;  /* 0x7fffffff0fff7812 */ /* 0x000fc8000782c0ff */
[----:B------:R-:W-:-:S13]  /*28d0*/  PLOP3.LUT P0, PT, P0, P1, PT, 0x2f, 0xf2 ;  /* 0x0000000000f2781c */ /* 0x000fda0000702577 */
[----:B------:R-:W-:Y:S05]  /*28e0*/  @P0 BRA `(.L_x_41) ;  /* 0x0000000400000947 */ /* 0x000fea0003800000 */
[----:B------:R-:W-:Y:S02]  /*28f0*/  ISETP.GE.AND P0, PT, R22, RZ, PT ;  /* 0x000000ff1600720c */ /* 0x000fe40003f06270 */
[----:B------:R-:W-:-:S11]  /*2900*/  ISETP.GE.AND P1, PT, R24, RZ, PT ;  /* 0x000000ff1800720c */ /* 0x000fd60003f26270 */
[----:B------:R-:W-:Y:S01]  /*2910*/  @P0 MOV R19, RZ ;  /* 0x000000ff00130202 */ /* 0x000fe20000000f00 */
[----:B------:R-:W-:Y:S01]  /*2920*/  @!P0 FFMA R4, R4, 1.84467440737095516160e+19, RZ ;  /* 0x5f80000004048823 */ /* 0x000fe200000000ff */
[----:B------:R-:W-:Y:S01]  /*2930*/  @!P0 MOV R19, 0xffffffc0 ;  /* 0xffffffc000138802 */ /* 0x000fe20000000f00 */
[----:B------:R-:W-:-:S04]  /*2940*/  @!P1 FFMA R15, R15, 1.84467440737095516160e+19, RZ ;  /* 0x5f8000000f0f9823 */ /* 0x000fc800000000ff */
[----:B------:R-:W-:-:S07]  /*2950*/  @!P1 VIADD R19, R19, 0x40 ;  /* 0x0000004013139836 */ /* 0x000fce0000000000 */
.L_x_37:
[----:B------:R-:W-:Y:S01]  /*2960*/  LEA R22, R18, 0xc0800000, 0x17 ;  /* 0xc080000012167811 */ /* 0x000fe200078eb8ff */
[----:B------:R-:W-:Y:S01]  /*2970*/  BSSY.RECONVERGENT B2, `(.L_x_42) ;  /* 0x0000036000027945 */ /* 0x000fe20003800200 */
[----:B------:R-:W-:Y:S02]  /*2980*/  IADD3 R23, PT, PT, R23, -0x7f, RZ ;  /* 0xffffff8117177810 */ /* 0x000fe40007ffe0ff */
[----:B------:R-:W-:-:S03]  /*2990*/  IADD3 R24, PT, PT, -R22, R15, RZ ;  /* 0x0000000f16187210 */ /* 0x000fc60007ffe1ff */
[C---:B------:R-:W-:Y:S01]  /*29a0*/  IMAD R4, R23.reuse, -0x800000, R4 ;  /* 0xff80000017047824 */ /* 0x040fe200078e0204 */
[----:B------:R0:W1:Y:S01]  /*29b0*/  MUFU.RCP R22, R24 ;  /* 0x0000001800167308 */ /* 0x0000620000001000 */
[----:B------:R-:W-:Y:S01]  /*29c0*/  FADD.FTZ R15, -R24, -RZ ;  /* 0x800000ff180f7221 */ /* 0x000fe20000010100 */
[----:B0-----:R-:W-:-:S05]  /*29d0*/  IADD3 R24, PT, PT, R23, 0x7f, -R18 ;  /* 0x0000007f17187810 */ /* 0x001fca0007ffe812 */
[----:B------:R-:W-:Y:S02]  /*29e0*/  IMAD.IADD R24, R24, 0x1, R19 ;  /* 0x0000000118187824 */ /* 0x000fe400078e0213 */
[----:B-1----:R-:W-:-:S04]  /*29f0*/  FFMA R25, R22, R15, 1 ;  /* 0x3f80000016197423 */ /* 0x002fc8000000000f */
[----:B------:R-:W-:-:S04]  /*2a00*/  FFMA R22, R22, R25, R22 ;  /* 0x0000001916167223 */ /* 0x000fc80000000016 */
[----:B------:R-:W-:-:S04]  /*2a10*/  FFMA R25, R4, R22, RZ ;  /* 0x0000001604197223 */ /* 0x000fc800000000ff */
[----:B------:R-:W-:-:S04]  /*2a20*/  FFMA R26, R15, R25, R4 ;  /* 0x000000190f1a7223 */ /* 0x000fc80000000004 */
[----:B------:R-:W-:-:S04]  /*2a30*/  FFMA R25, R22, R26, R25 ;  /* 0x0000001a16197223 */ /* 0x000fc80000000019 */
[----:B------:R-:W-:-:S04]  /*2a40*/  FFMA R4, R15, R25, R4 ;  /* 0x000000190f047223 */ /* 0x000fc80000000004 */
[----:B------:R-:W-:-:S05]  /*2a50*/  FFMA R15, R22, R4, R25 ;  /* 0x00000004160f7223 */ /* 0x000fca0000000019 */
[----:B------:R-:W-:-:S04]  /*2a60*/  SHF.R.U32.HI R18, RZ, 0x17, R15 ;  /* 0x00000017ff127819 */ /* 0x000fc8000001160f */
[----:B------:R-:W-:-:S04]  /*2a70*/  LOP3.LUT R18, R18, 0xff, RZ, 0xc0, !PT ;  /* 0x000000ff12127812 */ /* 0x000fc800078ec0ff */
[----:B------:R-:W-:-:S04]  /*2a80*/  IADD3 R18, PT, PT, R18, R24, RZ ;  /* 0x0000001812127210 */ /* 0x000fc80007ffe0ff */
[----:B------:R-:W-:-:S04]  /*2a90*/  IADD3 R19, PT, PT, R18, -0x1, RZ ;  /* 0xffffffff12137810 */ /* 0x000fc80007ffe0ff */
[----:B------:R-:W-:-:S13]  /*2aa0*/  ISETP.GE.U32.AND P0, PT, R19, 0xfe, PT ;  /* 0x000000fe1300780c */ /* 0x000fda0003f06070 */
[----:B------:R-:W-:Y:S05]  /*2ab0*/  @!P0 BRA `(.L_x_43) ;  /* 0x0000000000808947 */ /* 0x000fea0003800000 */
[----:B------:R-:W-:-:S13]  /*2ac0*/  ISETP.GT.AND P0, PT, R18, 0xfe, PT ;  /* 0x000000fe1200780c */ /* 0x000fda0003f04270 */
[----:B------:R-:W-:Y:S05]  /*2ad0*/  @P0 BRA `(.L_x_44) ;  /* 0x00000000006c0947 */ /* 0x000fea0003800000 */
[----:B------:R-:W-:-:S13]  /*2ae0*/  ISETP.GE.AND P0, PT, R18, 0x1, PT ;  /* 0x000000011200780c */ /* 0x000fda0003f06270 */
[----:B------:R-:W-:Y:S05]  /*2af0*/  @P0 BRA `(.L_x_45) ;  /* 0x0000000000740947 */ /* 0x000fea0003800000 */
[----:B------:R-:W-:Y:S02]  /*2b00*/  ISETP.GE.AND P0, PT, R18, -0x18, PT ;  /* 0xffffffe81200780c */ /* 0x000fe40003f06270 */
[----:B------:R-:W-:-:S11]  /*2b10*/  LOP3.LUT R15, R15, 0x80000000, RZ, 0xc0, !PT ;  /* 0x800000000f0f7812 */ /* 0x000fd600078ec0ff */
[----:B------:R-:W-:Y:S05]  /*2b20*/  @!P0 BRA `(.L_x_45) ;  /* 0x0000000000688947 */ /* 0x000fea0003800000 */
[-CC-:B------:R-:W-:Y:S01]  /*2b30*/  FFMA.RZ R19, R22, R4.reuse, R25.reuse ;  /* 0x0000000416137223 */ /* 0x180fe2000000c019 */
[C---:B------:R-:W-:Y:S02]  /*2b40*/  ISETP.NE.AND P3, PT, R18.reuse, RZ, PT ;  /* 0x000000ff1200720c */ /* 0x040fe40003f65270 */
[----:B------:R-:W-:Y:S02]  /*2b50*/  ISETP.NE.AND P1, PT, R18, RZ, PT ;  /* 0x000000ff1200720c */ /* 0x000fe40003f25270 */
[----:B------:R-:W-:Y:S01]  /*2b60*/  LOP3.LUT R23, R19, 0x7fffff, RZ, 0xc0, !PT ;  /* 0x007fffff13177812 */ /* 0x000fe200078ec0ff */
[CCC-:B------:R-:W-:Y:S01]  /*2b70*/  FFMA.RP R19, R22.reuse, R4.reuse, R25.reuse ;  /* 0x0000000416137223 */ /* 0x1c0fe20000008019 */
[----:B------:R-:W-:Y:S01]  /*2b80*/  FFMA.RM R4, R22, R4, R25 ;  /* 0x0000000416047223 */ /* 0x000fe20000004019 */
[C---:B------:R-:W-:Y:S01]  /*2b90*/  VIADD R22, R18.reuse, 0x20 ;  /* 0x0000002012167836 */ /* 0x040fe20000000000 */
[----:B------:R-:W-:Y:S02]  /*2ba0*/  LOP3.LUT R23, R23, 0x800000, RZ, 0xfc, !PT ;  /* 0x0080000017177812 */ /* 0x000fe400078efcff */
[----:B------:R-:W-:-:S02]  /*2bb0*/  IADD3 R18, PT, PT, -R18, RZ, RZ ;  /* 0x000000ff12127210 */ /* 0x000fc40007ffe1ff */
[----:B------:R-:W-:Y:S02]  /*2bc0*/  SHF.L.U32 R22, R23, R22, RZ ;  /* 0x0000001617167219 */ /* 0x000fe400000006ff */
[----:B------:R-:W-:Y:S02]  /*2bd0*/  FSETP.NEU.FTZ.AND P0, PT, R19, R4, PT ;  /* 0x000000041300720b */ /* 0x000fe40003f1d000 */
[----:B------:R-:W-:Y:S02]  /*2be0*/  SEL R4, R18, RZ, P3 ;  /* 0x000000ff12047207 */ /* 0x000fe40001800000 */
[----:B------:R-:W-:Y:S02]  /*2bf0*/  ISETP.NE.AND P1, PT, R22, RZ, P1 ;  /* 0x000000ff1600720c */ /* 0x000fe40000f25270 */
[----:B------:R-:W-:Y:S02]  /*2c00*/  SHF.R.U32.HI R4, RZ, R4, R23 ;  /* 0x00000004ff047219 */ /* 0x000fe40000011617 */
[----:B------:R-:W-:-:S02]  /*2c10*/  PLOP3.LUT P0, PT, P0, P1, PT, 0xf8, 0x8f ;  /* 0x00000000008f781c */ /* 0x000fc40000703f70 */
[----:B------:R-:W-:Y:S02]  /*2c20*/  SHF.R.U32.HI R19, RZ, 0x1, R4 ;  /* 0x00000001ff137819 */ /* 0x000fe40000011604 */
[----:B------:R-:W-:-:S04]  /*2c30*/  SEL R18, RZ, 0x1, !P0 ;  /* 0x00000001ff127807 */ /* 0x000fc80004000000 */
[----:B------:R-:W-:-:S04]  /*2c40*/  LOP3.LUT R23, R18, 0x1, R19, 0xf8, !PT ;  /* 0x0000000112177812 */ /* 0x000fc800078ef813 */
[----:B------:R-:W-:-:S04]  /*2c50*/  LOP3.LUT R4, R23, R4, RZ, 0xc0, !PT ;  /* 0x0000000417047212 */ /* 0x000fc800078ec0ff */
[----:B------:R-:W-:-:S04]  /*2c60*/  IADD3 R4, PT, PT, R19, R4, RZ ;  /* 0x0000000413047210 */ /* 0x000fc80007ffe0ff */
[----:B------:R-:W-:Y:S01]  /*2c70*/  LOP3.LUT R15, R4, R15, RZ, 0xfc, !PT ;  /* 0x0000000f040f7212 */ /* 0x000fe200078efcff */
[----:B------:R-:W-:Y:S06]  /*2c80*/  BRA `(.L_x_45) ;  /* 0x0000000000107947 */ /* 0x000fec0003800000 */
.L_x_44:
[----:B------:R-:W-:-:S04]  /*2c90*/  LOP3.LUT R15, R15, 0x80000000, RZ, 0xc0, !PT ;  /* 0x800000000f0f7812 */ /* 0x000fc800078ec0ff */
[----:B------:R-:W-:Y:S01]  /*2ca0*/  LOP3.LUT R15, R15, 0x7f800000, RZ, 0xfc, !PT ;  /* 0x7f8000000f0f7812 */ /* 0x000fe200078efcff */
[----:B------:R-:W-:Y:S06]  /*2cb0*/  BRA `(.L_x_45) ;  /* 0x0000000000047947 */ /* 0x000fec0003800000 */
.L_x_43:
[----:B------:R-:W-:-:S07]  /*2cc0*/  IMAD R15, R24, 0x800000, R15 ;  /* 0x00800000180f7824 */ /* 0x000fce00078e020f */
.L_x_45:
[----:B------:R-:W-:Y:S05]  /*2cd0*/  BSYNC.RECONVERGENT B2 ;  /* 0x0000000000027941 */ /* 0x000fea0003800200 */
.L_x_42:
[----:B------:R-:W-:Y:S05]  /*2ce0*/  BRA `(.L_x_46) ;  /* 0x0000000000207947 */ /* 0x000fea0003800000 */
.L_x_41:
[----:B------:R-:W-:-:S04]  /*2cf0*/  LOP3.LUT R15, R15, 0x80000000, R4, 0x48, !PT ;  /* 0x800000000f0f7812 */ /* 0x000fc800078e4804 */
[----:B------:R-:W-:Y:S01]  /*2d00*/  LOP3.LUT R15, R15, 0x7f800000, RZ, 0xfc, !PT ;  /* 0x7f8000000f0f7812 */ /* 0x000fe200078efcff */
[----:B------:R-:W-:Y:S06]  /*2d10*/  BRA `(.L_x_46) ;  /* 0x0000000000147947 */ /* 0x000fec0003800000 */
.L_x_40:
[----:B------:R-:W-:Y:S01]  /*2d20*/  LOP3.LUT R15, R15, 0x80000000, R4, 0x48, !PT ;  /* 0x800000000f0f7812 */ /* 0x000fe200078e4804 */
[----:B------:R-:W-:Y:S06]  /*2d30*/  BRA `(.L_x_46) ;  /* 0x00000000000c7947 */ /* 0x000fec0003800000 */
.L_x_39:
[----:B------:R-:W0:Y:S01]  /*2d40*/  MUFU.RSQ R15, -QNAN ;  /* 0xffc00000000f7908 */ /* 0x000e220000001400 */
[----:B------:R-:W-:Y:S05]  /*2d50*/  BRA `(.L_x_46) ;  /* 0x0000000000047947 */ /* 0x000fea0003800000 */
.L_x_38:
[----:B------:R-:W-:-:S07]  /*2d60*/  FADD.FTZ R15, R4, R15 ;  /* 0x0000000f040f7221 */ /* 0x000fce0000010000 */
.L_x_46:
[----:B------:R-:W-:Y:S05]  /*2d70*/  BSYNC.RECONVERGENT B1 ;  /* 0x0000000000017941 */ /* 0x000fea0003800200 */
.L_x_36:
[----:B------:R-:W-:Y:S01]  /*2d80*/  HFMA2 R19, -RZ, RZ, 0, 0 ;  /* 0x00000000ff137431 */ /* 0x000fe200000001ff */
[----:B------:R-:W-:-:S04]  /*2d90*/  MOV R18, R21 ;  /* 0x0000001500127202 */ /* 0x000fc80000000f00 */
[----:B0-----:R-:W-:Y:S05]  /*2da0*/  RET.REL.NODEC R18 `(_Z15simpleAttentionPKfS0_S0_Pfiif) ;  /* 0xffffffd012947950 */ /* 0x001fea0003c3ffff */
.L_x_47:
[----:B------:R-:W-:-:S00]  /*2db0*/  BRA `(.L_x_47) ;  /* 0xfffffffc00fc7947 */ /* 0x000fc0000383ffff */
[----:B------:R-:W-:-:S00]  /*2dc0*/  NOP ;  /* 0x0000000000007918 */ /* 0x000fc00000000000 */
        /* <DEDUP_REMOVED lines=11> */
.L_x_251:


//--------------------- .text._Z14pagedAttentionPKfS0_S0_PKiPfPiiiiiif --------------------------
	.section	.text._Z14pagedAttentionPKfS0_S0_PKiPfPiiiiiif,"ax",@progbits
	.align	128
        .global         _Z14pagedAttentionPKfS0_S0_PKiPfPiiiiiif
        .type           _Z14pagedAttentionPKfS0_S0_PKiPfPiiiiiif,@function
        .size           _Z14pagedAttentionPKfS0_S0_PKiPfPiiiiiif,(.L_x_252 - _Z14pagedAttentionPKfS0_S0_PKiPfPiiiiiif)
        .other          _Z14pagedAttentionPKfS0_S0_PKiPfPiiiiiif,@"STO_CUDA_ENTRY STV_DEFAULT"
_Z14pagedAttentionPKfS0_S0_PKiPfPiiiiiif:
.text._Z14pagedAttentionPKfS0_S0_PKiPfPiiiiiif:
[----:B------:R-:W0:Y:S01]  /*0000*/  LDC R1, c[0x0][0x37c] ;  /* 0x0000df00ff017b82 */ /* 0x000e220000000800 */
[----:B------:R-:W1:Y:S07]  /*0010*/  S2R R5, SR_CTAID.X ;  /* 0x0000000000057919 */ /* 0x000e6e0000002500 */
[----:B------:R-:W1:Y:S01]  /*0020*/  LDC.64 R2, c[0x0][0x3a8] ;  /* 0x0000ea00ff027b82 */ /* 0x000e620000000a00 */
[----:B------:R-:W2:Y:S01]  /*0030*/  LDCU.64 UR8, c[0x0][0x358] ;  /* 0x00006b00ff0877ac */ /* 0x000ea20008000a00 */
[----:B0-----:R-:W-:Y:S01]  /*0040*/  IADD3 R1, PT, PT, R1, -0x200, RZ ;  /* 0xfffffe0001017810 */ /* 0x001fe20007ffe0ff */
[----:B-1----:R-:W-:-:S06]  /*0050*/  IMAD.WIDE.U32 R2, R5, 0x4, R2 ;  /* 0x0000000405027825 */ /* 0x002fcc00078e0002 */
[----:B--2---:R-:W2:Y:S01]  /*0060*/  LDG.E R3, desc[UR8][R2.64] ;  /* 0x0000000802037981 */ /* 0x004ea2000c1e1900 */
[----:B------:R-:W0:Y:S01]  /*0070*/  S2UR UR4, SR_CTAID.Z ;  /* 0x00000000000479c3 */ /* 0x000e220000002700 */
[----:B------:R-:W-:Y:S01]  /*0080*/  R2UR UR18, R1 ;  /* 0x00000000011272ca */ /* 0x000fe200000e0000 */
[----:B------:R-:W0:Y:S06]  /*0090*/  S2R R7, SR_TID.X ;  /* 0x0000000000077919 */ /* 0x000e2c0000002100 */
[----:B------:R-:W0:Y:S02]  /*00a0*/  LDC R0, c[0x0][0x360] ;  /* 0x0000d800ff007b82 */ /* 0x000e240000000800 */
[----:B0-----:R-:W-:-:S05]  /*00b0*/  IMAD R0, R0, UR4, R7 ;  /* 0x0000000400007c24 */ /* 0x001fca000f8e0207 */
[----:B--2---:R-:W-:-:S13]  /*00c0*/  ISETP.GE.AND P0, PT, R0, R3, PT ;  /* 0x000000030000720c */ /* 0x004fda0003f06270 */
[----:B------:R-:W-:Y:S05]  /*00d0*/  @P0 EXIT ;  /* 0x000000000000094d */ /* 0x000fea0003800000 */
[----:B------:R-:W0:Y:S01]  /*00e0*/  LDC.64 R2, c[0x0][0x3b8] ;  /* 0x0000ee00ff027b82 */ /* 0x000e220000000a00 */
[----:B------:R-:W1:Y:S01]  /*00f0*/  LDCU UR5, c[0x0][0x3b4] ;  /* 0x00007680ff0577ac */ /* 0x000e620008000800 */
[----:B------:R-:W-:Y:S06]  /*0100*/  BSSY.RECONVERGENT B0, `(.L_x_48) ;  /* 0x00001fb000007945 */ /* 0x000fec0003800200 */
[----:B------:R-:W2:Y:S01]  /*0110*/  S2UR UR4, SR_CTAID.Y ;  /* 0x00000000000479c3 */ /* 0x000ea20000002600 */
[----:B-1----:R-:W-:Y:S01]  /*0120*/  IMAD R5, R5, UR5, R0 ;  /* 0x0000000505057c24 */ /* 0x002fe2000f8e0200 */
[----:B0-----:R-:W-:-:S03]  /*0130*/  ISETP.GE.AND P0, PT, R3, 0x1, PT ;  /* 0x000000010300780c */ /* 0x001fc60003f06270 */
[----:B--2---:R-:W-:-:S04]  /*0140*/  IMAD R2, R5, R2, UR4 ;  /* 0x0000000405027e24 */ /* 0x004fc8000f8e0202 */
[----:B------:R-:W-:-:S06]  /*0150*/  IMAD R25, R2, R3, RZ ;  /* 0x0000000302197224 */ /* 0x000fcc00078e02ff */
[----:B------:R-:W-:Y:S05]  /*0160*/  @!P0 BRA `(.L_x_49) ;  /* 0x0000001800708947 */ /* 0x000fea0003800000 */
[C---:B------:R-:W-:Y:S01]  /*0170*/  ISETP.GE.U32.AND P0, PT, R3.reuse, 0x10, PT ;  /* 0x000000100300780c */ /* 0x040fe20003f06070 */
[----:B------:R-:W-:Y:S01]  /*0180*/  HFMA2 R2, -RZ, RZ, 0, 0 ;  /* 0x00000000ff027431 */ /* 0x000fe200000001ff */
[----:B------:R-:W-:-:S04]  /*0190*/  LOP3.LUT R24, R3, 0xf, RZ, 0xc0, !PT ;  /* 0x0000000f03187812 */ /* 0x000fc800078ec0ff */
[----:B------:R-:W-:-:S07]  /*01a0*/  ISETP.NE.AND P1, PT, R24, RZ, PT ;  /* 0x000000ff1800720c */ /* 0x000fce0003f25270 */
[----:B------:R-:W-:Y:S06]  /*01b0*/  @!P0 BRA `(.L_x_50) ;  /* 0x0000000000288947 */ /* 0x000fec0003800000 */
[----:B------:R-:W-:Y:S02]  /*01c0*/  LOP3.LUT R2, R3, 0x7ffffff0, RZ, 0xc0, !PT ;  /* 0x7ffffff003027812 */ /* 0x000fe400078ec0ff */
[----:B------:R-:W-:-:S07]  /*01d0*/  MOV R5, RZ ;  /* 0x000000ff00057202 */ /* 0x000fce0000000f00 */
.L_x_51:
[C---:B0-----:R-:W-:Y:S02]  /*01e0*/  LEA R4, R5.reuse, UR18, 0x2 ;  /* 0x0000001205047c11 */ /* 0x041fe4000f8e10ff */
[----:B------:R-:W-:-:S03]  /*01f0*/  IADD3 R5, PT, PT, R5, 0x10, RZ ;  /* 0x0000001005057810 */ /* 0x000fc60007ffe0ff */
[----:B------:R0:W-:Y:S01]  /*0200*/  STL.128 [R4], RZ ;  /* 0x000000ff04007387 */ /* 0x0001e20000100c00 */
[----:B------:R-:W-:-:S03]  /*0210*/  ISETP.NE.AND P0, PT, R5, R2, PT ;  /* 0x000000020500720c */ /* 0x000fc60003f05270 */
[----:B------:R0:W-:Y:S04]  /*0220*/  STL.128 [R4+0x10], RZ ;  /* 0x000010ff04007387 */ /* 0x0001e80000100c00 */
[----:B------:R0:W-:Y:S04]  /*0230*/  STL.128 [R4+0x20], RZ ;  /* 0x000020ff04007387 */ /* 0x0001e80000100c00 */
[----:B------:R0:W-:Y:S02]  /*0240*/  STL.128 [R4+0x30], RZ ;  /* 0x000030ff04007387 */ /* 0x0001e40000100c00 */
[----:B------:R-:W-:Y:S05]  /*0250*/  @P0 BRA `(.L_x_51) ;  /* 0xfffffffc00e00947 */ /* 0x000fea000383ffff */
.L_x_50:
[----:B------:R-:W-:Y:S01]  /*0260*/  IMAD R26, R3, UR4, RZ ;  /* 0x00000004031a7c24 */ /* 0x000fe2000f8e02ff */
[----:B------:R-:W-:Y:S06]  /*0270*/  @!P1 BRA `(.L_x_52) ;  /* 0x0000000000849947 */ /* 0x000fec0003800000 */
[----:B0-----:R-:W0:Y:S01]  /*0280*/  LDC R4, c[0x0][0x3bc] ;  /* 0x0000ef00ff047b82 */ /* 0x001e220000000800 */
[----:B------:R-:W-:Y:S02]  /*0290*/  ISETP.GE.U32.AND P0, PT, R24, 0x8, PT ;  /* 0x000000081800780c */ /* 0x000fe40003f06070 */
[----:B0-----:R-:W-:-:S04]  /*02a0*/  LOP3.LUT R5, R4, 0x7, RZ, 0xc0, !PT ;  /* 0x0000000704057812 */ /* 0x001fc800078ec0ff */
[----:B------:R-:W-:-:S07]  /*02b0*/  ISETP.NE.AND P1, PT, R5, RZ, PT ;  /* 0x000000ff0500720c */ /* 0x000fce0003f25270 */
[----:B------:R-:W-:Y:S06]  /*02c0*/  @!P0 BRA `(.L_x_53) ;  /* 0x0000000000288947 */ /* 0x000fec0003800000 */
[C---:B------:R-:W-:Y:S02]  /*02d0*/  LEA R3, R2.reuse, UR18, 0x2 ;  /* 0x0000001202037c11 */ /* 0x040fe4000f8e10ff */
[----:B------:R-:W-:-:S03]  /*02e0*/  IADD3 R2, PT, PT, R2, 0x8, RZ ;  /* 0x0000000802027810 */ /* 0x000fc60007ffe0ff */
[----:B------:R0:W-:Y:S04]  /*02f0*/  STL [R3], RZ ;  /* 0x000000ff03007387 */ /* 0x0001e80000100800 */
[----:B------:R0:W-:Y:S04]  /*0300*/  STL [R3+0x4], RZ ;  /* 0x000004ff03007387 */ /* 0x0001e80000100800 */
[----:B------:R0:W-:Y:S04]  /*0310*/  STL [R3+0x8], RZ ;  /* 0x000008ff03007387 */ /* 0x0001e80000100800 */
[----:B------:R0:W-:Y:S04]  /*0320*/  STL [R3+0xc], RZ ;  /* 0x00000cff03007387 */ /* 0x0001e80000100800 */
[----:B------:R0:W-:Y:S04]  /*0330*/  STL [R3+0x10], RZ ;  /* 0x000010ff03007387 */ /* 0x0001e80000100800 */
[----:B------:R0:W-:Y:S04]  /*0340*/  STL [R3+0x14], RZ ;  /* 0x000014ff03007387 */ /* 0x0001e80000100800 */
[----:B------:R0:W-:Y:S04]  /*0350*/  STL [R3+0x18], RZ ;  /* 0x000018ff03007387 */ /* 0x0001e80000100800 */
[----:B------:R0:W-:Y:S02]  /*0360*/  STL [R3+0x1c], RZ ;  /* 0x00001cff03007387 */ /* 0x0001e40000100800 */
.L_x_53:
[----:B------:R-:W-:Y:S05]  /*0370*/  @!P1 BRA `(.L_x_52) ;  /* 0x0000000000449947 */ /* 0x000fea0003800000 */
[----:B------:R-:W-:Y:S02]  /*0380*/  ISETP.GE.U32.AND P0, PT, R5, 0x4, PT ;  /* 0x000000040500780c */ /* 0x000fe40003f06070 */
[----:B0-----:R-:W-:-:S04]  /*0390*/  LOP3.LUT R3, R4, 0x3, RZ, 0xc0, !PT ;  /* 0x0000000304037812 */ /* 0x001fc800078ec0ff */
[----:B------:R-:W-:-:S07]  /*03a0*/  ISETP.NE.AND P1, PT, R3, RZ, PT ;  /* 0x000000ff0300720c */ /* 0x000fce0003f25270 */
[C---:B------:R-:W-:Y:S02]  /*03b0*/  @P0 LEA R5, R2.reuse, UR18, 0x2 ;  /* 0x0000001202050c11 */ /* 0x040fe4000f8e10ff */
[----:B------:R-:W-:-:S03]  /*03c0*/  @P0 IADD3 R2, PT, PT, R2, 0x4, RZ ;  /* 0x0000000402020810 */ /* 0x000fc60007ffe0ff */
[----:B------:R1:W-:Y:S04]  /*03d0*/  @P0 STL [R5], RZ ;  /* 0x000000ff05000387 */ /* 0x0003e80000100800 */
[----:B------:R1:W-:Y:S04]  /*03e0*/  @P0 STL [R5+0x4], RZ ;  /* 0x000004ff05000387 */ /* 0x0003e80000100800 */
[----:B------:R1:W-:Y:S04]  /*03f0*/  @P0 STL [R5+0x8], RZ ;  /* 0x000008ff05000387 */ /* 0x0003e80000100800 */
[----:B------:R1:W-:Y:S01]  /*0400*/  @P0 STL [R5+0xc], RZ ;  /* 0x00000cff05000387 */ /* 0x0003e20000100800 */
[----:B------:R-:W-:Y:S05]  /*0410*/  @!P1 BRA `(.L_x_52) ;  /* 0x00000000001c9947 */ /* 0x000fea0003800000 */
[----:B------:R-:W-:-:S05]  /*0420*/  UMOV UR4, URZ ;  /* 0x000000ff00047c82 */ /* 0x000fca0008000000 */
.L_x_54:
[C---:B------:R-:W-:Y:S01]  /*0430*/  LEA R4, R2.reuse, UR18, 0x2 ;  /* 0x0000001202047c11 */ /* 0x040fe2000f8e10ff */
[----:B------:R-:W-:Y:S01]  /*0440*/  UIADD3 UR4, UPT, UPT, UR4, 0x1, URZ ;  /* 0x0000000104047890 */ /* 0x000fe2000fffe0ff */
[----:B------:R-:W-:-:S03]  /*0450*/  IADD3 R2, PT, PT, R2, 0x1, RZ ;  /* 0x0000000102027810 */ /* 0x000fc60007ffe0ff */
[----:B------:R2:W-:Y:S02]  /*0460*/  STL [R4], RZ ;  /* 0x000000ff04007387 */ /* 0x0005e40000100800 */
[----:B------:R-:W-:-:S13]  /*0470*/  ISETP.NE.AND P0, PT, R3, UR4, PT ;  /* 0x0000000403007c0c */ /* 0x000fda000bf05270 */
[----:B--2---:R-:W-:Y:S05]  /*0480*/  @P0 BRA `(.L_x_54) ;  /* 0xfffffffc00e80947 */ /* 0x004fea000383ffff */
.L_x_52:
[----:B------:R-:W2:Y:S01]  /*0490*/  LDCU UR4, c[0x0][0x3bc] ;  /* 0x00007780ff0477ac */ /* 0x000ea20008000800 */
[----:B------:R-:W-:Y:S01]  /*04a0*/  HFMA2 R22, -RZ, RZ, 0, 0 ;  /* 0x00000000ff167431 */ /* 0x000fe200000001ff */
[----:B------:R-:W-:Y:S01]  /*04b0*/  BSSY.RECONVERGENT B1, `(.L_x_55) ;  /* 0x0000166000017945 */ /* 0x000fe20003800200 */
[----:B------:R-:W-:Y:S01]  /*04c0*/  MOV R23, 0xff800000 ;  /* 0xff80000000177802 */ /* 0x000fe20000000f00 */
[----:B------:R-:W3:Y:S01]  /*04d0*/  LDCU.64 UR12, c[0x0][0x390] ;  /* 0x00007200ff0c77ac */ /* 0x000ee20008000a00 */
[----:B------:R-:W-:Y:S01]  /*04e0*/  MOV R21, RZ ;  /* 0x000000ff00157202 */ /* 0x000fe20000000f00 */
[----:B--2---:R-:W-:Y:S02]  /*04f0*/  ULOP3.LUT UR14, UR4, 0x7, URZ, 0xc0, !UPT ;  /* 0x00000007040e7892 */ /* 0x004fe4000f8ec0ff */
[----:B------:R-:W-:Y:S02]  /*0500*/  ULOP3.LUT UR6, UR4, 0x7ffffff8, URZ, 0xc0, !UPT ;  /* 0x7ffffff804067892 */ /* 0x000fe4000f8ec0ff */
[----:B------:R-:W-:-:S02]  /*0510*/  ULOP3.LUT UR15, UR4, 0x3, URZ, 0xc0, !UPT ;  /* 0x00000003040f7892 */ /* 0x000fc4000f8ec0ff */
[----:B------:R-:W-:Y:S02]  /*0520*/  ULOP3.LUT UR4, UR4, 0x7ffffff0, URZ, 0xc0, !UPT ;  /* 0x7ffffff004047892 */ /* 0x000fe4000f8ec0ff */
[----:B------:R-:W-:Y:S02]  /*0530*/  UIADD3 UR5, UPT, UPT, UR14, -0x1, URZ ;  /* 0xffffffff0e057890 */ /* 0x000fe4000fffe0ff */
[----:B---3--:R-:W-:-:S12]  /*0540*/  UIADD3 UR7, UPT, UPT, -UR6, URZ, URZ ;  /* 0x000000ff06077290 */ /* 0x008fd8000fffe1ff */
.L_x_66:
[----:B--2---:R-:W2:Y:S01]  /*0550*/  LDC R2, c[0x0][0x3c0] ;  /* 0x0000f000ff027b82 */ /* 0x004ea20000000800 */
[----:B---34-:R-:W-:Y:S01]  /*0560*/  IABS R6, R21 ;  /* 0x0000001500067213 */ /* 0x018fe20000000000 */
[----:B------:R-:W3:Y:S01]  /*0570*/  LDCU UR10, c[0x0][0x3bc] ;  /* 0x00007780ff0a77ac */ /* 0x000ee20008000800 */
[----:B--2---:R-:W-:-:S04]  /*0580*/  IABS R8, R2 ;  /* 0x0000000200087213 */ /* 0x004fc80000000000 */
[----:B0-----:R-:W0:Y:S08]  /*0590*/  I2F.RP R3, R8 ;  /* 0x0000000800037306 */ /* 0x001e300000209400 */
[----:B0-----:R-:W0:Y:S02]  /*05a0*/  MUFU.RCP R3, R3 ;  /* 0x0000000300037308 */ /* 0x001e240000001000 */
[----:B0-----:R-:W-:-:S06]  /*05b0*/  IADD3 R4, PT, PT, R3, 0xffffffe, RZ ;  /* 0x0ffffffe03047810 */ /* 0x001fcc0007ffe0ff */
[----:B-1----:R0:W1:Y:S02]  /*05c0*/  F2I.FTZ.U32.TRUNC.NTZ R5, R4 ;  /* 0x0000000400057305 */ /* 0x002064000021f000 */
[----:B0-----:R-:W-:Y:S02]  /*05d0*/  MOV R4, RZ ;  /* 0x000000ff00047202 */ /* 0x001fe40000000f00 */
[----:B-1----:R-:W-:-:S05]  /*05e0*/  IADD3 R7, PT, PT, RZ, -R5, RZ ;  /* 0x80000005ff077210 */ /* 0x002fca0007ffe0ff */
[----:B------:R-:W-:-:S04]  /*05f0*/  IMAD R7, R7, R8, RZ ;  /* 0x0000000807077224 */ /* 0x000fc800078e02ff */
[----:B------:R-:W-:Y:S01]  /*0600*/  IMAD.HI.U32 R5, R5, R7, R4 ;  /* 0x0000000705057227 */ /* 0x000fe200078e0004 */
[----:B------:R-:W-:-:S05]  /*0610*/  MOV R7, R6 ;  /* 0x0000000600077202 */ /* 0x000fca0000000f00 */
[----:B------:R-:W-:Y:S02]  /*0620*/  IMAD.HI.U32 R6, R5, R7, RZ ;  /* 0x0000000705067227 */ /* 0x000fe400078e00ff */
[----:B------:R-:W0:Y:S03]  /*0630*/  LDC.64 R4, c[0x0][0x398] ;  /* 0x0000e600ff047b82 */ /* 0x000e260000000a00 */
[----:B------:R-:W-:-:S05]  /*0640*/  IADD3 R3, PT, PT, -R6, RZ, RZ ;  /* 0x000000ff06037210 */ /* 0x000fca0007ffe1ff */
[----:B------:R-:W-:-:S05]  /*0650*/  IMAD R3, R8, R3, R7 ;  /* 0x0000000308037224 */ /* 0x000fca00078e0207 */
[----:B------:R-:W-:-:S13]  /*0660*/  ISETP.GT.U32.AND P1, PT, R8, R3, PT ;  /* 0x000000030800720c */ /* 0x000fda0003f24070 */
[-C--:B------:R-:W-:Y:S02]  /*0670*/  @!P1 IADD3 R3, PT, PT, R3, -R8.reuse, RZ ;  /* 0x8000000803039210 */ /* 0x080fe40007ffe0ff */
[----:B------:R-:W-:Y:S02]  /*0680*/  @!P1 IADD3 R6, PT, PT, R6, 0x1, RZ ;  /* 0x0000000106069810 */ /* 0x000fe40007ffe0ff */
[----:B------:R-:W-:Y:S02]  /*0690*/  ISETP.GE.U32.AND P0, PT, R3, R8, PT ;  /* 0x000000080300720c */ /* 0x000fe40003f06070 */
[----:B------:R-:W-:Y:S02]  /*06a0*/  LOP3.LUT R3, R21, R2, RZ, 0x3c, !PT ;  /* 0x0000000215037212 */ /* 0x000fe400078e3cff */
[----:B------:R-:W-:Y:S02]  /*06b0*/  ISETP.NE.AND P1, PT, R2, RZ, PT ;  /* 0x000000ff0200720c */ /* 0x000fe40003f25270 */
[----:B------:R-:W-:-:S07]  /*06c0*/  ISETP.GE.AND P2, PT, R3, RZ, PT ;  /* 0x000000ff0300720c */ /* 0x000fce0003f46270 */
[----:B------:R-:W-:-:S06]  /*06d0*/  @P0 IADD3 R6, PT, PT, R6, 0x1, RZ ;  /* 0x0000000106060810 */ /* 0x000fcc0007ffe0ff */
[----:B------:R-:W-:Y:S02]  /*06e0*/  @!P2 IADD3 R6, PT, PT, -R6, RZ, RZ ;  /* 0x000000ff0606a210 */ /* 0x000fe40007ffe1ff */
[----:B------:R-:W-:-:S05]  /*06f0*/  @!P1 LOP3.LUT R6, RZ, R2, RZ, 0x33, !PT ;  /* 0x00000002ff069212 */ /* 0x000fca00078e33ff */
[----:B0-----:R-:W-:-:S06]  /*0700*/  IMAD.WIDE R4, R6, 0x4, R4 ;  /* 0x0000000406047825 */ /* 0x001fcc00078e0204 */
[----:B------:R-:W2:Y:S01]  /*0710*/  LDG.E R4, desc[UR8][R4.64] ;  /* 0x0000000804047981 */ /* 0x000ea2000c1e1900 */
[----:B------:R-:W-:Y:S01]  /*0720*/  IADD3 R3, PT, PT, -R6, RZ, RZ ;  /* 0x000000ff06037210 */ /* 0x000fe20007ffe1ff */
[----:B---3--:R-:W-:Y:S01]  /*0730*/  UISETP.GE.U32.AND UP0, UPT, UR10, 0x8, UPT ;  /* 0x000000080a00788c */ /* 0x008fe2000bf06070 */
[----:B------:R-:W-:-:S03]  /*0740*/  MOV R6, RZ ;  /* 0x000000ff00067202 */ /* 0x000fc60000000f00 */
[----:B------:R-:W-:-:S04]  /*0750*/  IMAD R3, R2, R3, R21 ;  /* 0x0000000302037224 */ /* 0x000fc800078e0215 */
[----:B--2---:R-:W-:-:S04]  /*0760*/  IMAD R3, R4, R2, R3 ;  /* 0x0000000204037224 */ /* 0x004fc800078e0203 */
[----:B------:R-:W-:Y:S01]  /*0770*/  IMAD R7, R3, UR10, R26 ;  /* 0x0000000a03077c24 */ /* 0x000fe2000f8e021a */
[----:B------:R-:W-:-:S04]  /*0780*/  MOV R3, RZ ;  /* 0x000000ff00037202 */ /* 0x000fc80000000f00 */
[----:B------:R-:W-:Y:S01]  /*0790*/  SHF.R.S32.HI R2, RZ, 0x1f, R7 ;  /* 0x0000001fff027819 */ /* 0x000fe20000011407 */
[----:B------:R-:W-:Y:S06]  /*07a0*/  BRA.U !UP0, `(.L_x_56) ;  /* 0x0000000108ac7547 */ /* 0x000fec000b800000 */
[----:B------:R-:W0:Y:S01]  /*07b0*/  LDCU.64 UR10, c[0x0][0x388] ;  /* 0x00007100ff0a77ac */ /* 0x000e220008000a00 */
[----:B------:R-:W-:Y:S01]  /*07c0*/  HFMA2 R3, -RZ, RZ, 0, 0 ;  /* 0x00000000ff037431 */ /* 0x000fe200000001ff */
[----:B------:R-:W-:Y:S02]  /*07d0*/  MOV R6, R25 ;  /* 0x0000001900067202 */ /* 0x000fe40000000f00 */
[----:B------:R-:W-:Y:S02]  /*07e0*/  MOV R10, UR7 ;  /* 0x00000007000a7c02 */ /* 0x000fe40008000f00 */
[----:B0-----:R-:W-:-:S04]  /*07f0*/  LEA R11, P0, R7, UR10, 0x2 ;  /* 0x0000000a070b7c11 */ /* 0x001fc8000f8010ff */
[----:B------:R-:W-:Y:S02]  /*0800*/  IADD3 R11, P1, PT, R11, 0x10, RZ ;  /* 0x000000100b0b7810 */ /* 0x000fe40007f3e0ff */
[----:B------:R-:W-:-:S04]  /*0810*/  LEA.HI.X R12, R7, UR11, R2, 0x2, P0 ;  /* 0x0000000b070c7c11 */ /* 0x000fc800080f1402 */
[----:B------:R-:W-:-:S07]  /*0820*/  IADD3.X R12, PT, PT, RZ, R12, RZ, P1, !PT ;  /* 0x0000000cff0c7210 */ /* 0x000fce0000ffe4ff */
.L_x_57:
[----:B------:R-:W0:Y:S01]  /*0830*/  LDC.64 R8, c[0x0][0x380] ;  /* 0x0000e000ff087b82 */ /* 0x000e220000000a00 */
[----:B------:R-:W-:Y:S02]  /*0840*/  MOV R4, R11 ;  /* 0x0000000b00047202 */ /* 0x000fe40000000f00 */
[----:B------:R-:W-:-:S05]  /*0850*/  MOV R5, R12 ;  /* 0x0000000c00057202 */ /* 0x000fca0000000f00 */
[----:B------:R-:W2:Y:S04]  /*0860*/  LDG.E R15, desc[UR8][R4.64+-0x10] ;  /* 0xfffff008040f7981 */ /* 0x000ea8000c1e1900 */
[----:B------:R-:W3:Y:S04]  /*0870*/  LDG.E R17, desc[UR8][R4.64+-0xc] ;  /* 0xfffff40804117981 */ /* 0x000ee8000c1e1900 */
[----:B------:R-:W4:Y:S04]  /*0880*/  LDG.E R11, desc[UR8][R4.64+-0x8] ;  /* 0xfffff808040b7981 */ /* 0x000f28000c1e1900 */
[----:B------:R-:W5:Y:S01]  /*0890*/  LDG.E R13, desc[UR8][R4.64+-0x4] ;  /* 0xfffffc08040d7981 */ /* 0x000f62000c1e1900 */
[----:B0-----:R-:W-:-:S03]  /*08a0*/  IMAD.WIDE R8, R6, 0x4, R8 ;  /* 0x0000000406087825 */ /* 0x001fc600078e0208 */
[----:B------:R-:W5:Y:S04]  /*08b0*/  LDG.E R28, desc[UR8][R4.64+0x8] ;  /* 0x00000808041c7981 */ /* 0x000f68000c1e1900 */
[----:B------:R-:W2:Y:S04]  /*08c0*/  LDG.E R16, desc[UR8][R8.64] ;  /* 0x0000000808107981 */ /* 0x000ea8000c1e1900 */
[----:B------:R-:W3:Y:S04]  /*08d0*/  LDG.E R18, desc[UR8][R8.64+0x4] ;  /* 0x0000040808127981 */ /* 0x000ee8000c1e1900 */
[----:B------:R-:W4:Y:S04]  /*08e0*/  LDG.E R12, desc[UR8][R8.64+0x8] ;  /* 0x00000808080c7981 */ /* 0x000f28000c1e1900 */
[----:B------:R-:W5:Y:S04]  /*08f0*/  LDG.E R14, desc[UR8][R8.64+0xc] ;  /* 0x00000c08080e7981 */ /* 0x000f68000c1e1900 */
[----:B------:R-:W5:Y:S04]  /*0900*/  LDG.E R19, desc[UR8][R8.64+0x1c] ;  /* 0x00001c0808137981 */ /* 0x000f68000c1e1900 */
[----:B------:R-:W5:Y:S01]  /*0910*/  LDG.E R20, desc[UR8][R4.64+0xc] ;  /* 0x00000c0804147981 */ /* 0x000f62000c1e1900 */
[----:B--2---:R-:W-:-:S03]  /*0920*/  FFMA R15, R16, R15, R3 ;  /* 0x0000000f100f7223 */ /* 0x004fc60000000003 */
[----:B------:R-:W2:Y:S04]  /*0930*/  LDG.E R3, desc[UR8][R4.64] ;  /* 0x0000000804037981 */ /* 0x000ea8000c1e1900 */
[----:B------:R-:W2:Y:S01]  /*0940*/  LDG.E R16, desc[UR8][R8.64+0x10] ;  /* 0x0000100808107981 */ /* 0x000ea2000c1e1900 */
[----:B---3--:R-:W-:-:S03]  /*0950*/  FFMA R27, R18, R17, R15 ;  /* 0x00000011121b7223 */ /* 0x008fc6000000000f */
[----:B------:R-:W3:Y:S04]  /*0960*/  LDG.E R18, desc[UR8][R4.64+0x4] ;  /* 0x0000040804127981 */ /* 0x000ee8000c1e1900 */
[----:B------:R-:W3:Y:S04]  /*0970*/  LDG.E R17, desc[UR8][R8.64+0x14] ;  /* 0x0000140808117981 */ /* 0x000ee8000c1e1900 */
[----:B------:R-:W3:Y:S01]  /*0980*/  LDG.E R15, desc[UR8][R8.64+0x18] ;  /* 0x00001808080f7981 */ /* 0x000ee2000c1e1900 */
[----:B----4-:R-:W-:Y:S01]  /*0990*/  FFMA R11, R12, R11, R27 ;  /* 0x0000000b0c0b7223 */ /* 0x010fe2000000001b */
[----:B------:R-:W-:-:S03]  /*09a0*/  IADD3 R10, PT, PT, R10, 0x8, RZ ;  /* 0x000000080a0a7810 */ /* 0x000fc60007ffe0ff */
[----:B-----5:R-:W-:Y:S01]  /*09b0*/  FFMA R11, R14, R13, R11 ;  /* 0x0000000d0e0b7223 */ /* 0x020fe2000000000b */
[----:B------:R-:W-:Y:S02]  /*09c0*/  ISETP.NE.AND P0, PT, R10, RZ, PT ;  /* 0x000000ff0a00720c */ /* 0x000fe40003f05270 */
[----:B------:R-:W-:Y:S01]  /*09d0*/  IADD3 R6, PT, PT, R6, 0x8, RZ ;  /* 0x0000000806067810 */ /* 0x000fe20007ffe0ff */
[----:B--2---:R-:W-:Y:S01]  /*09e0*/  FFMA R16, R16, R3, R11 ;  /* 0x0000000310107223 */ /* 0x004fe2000000000b */
[----:B------:R-:W-:-:S03]  /*09f0*/  IADD3 R11, P1, PT, R4, 0x20, RZ ;  /* 0x00000020040b7810 */ /* 0x000fc60007f3e0ff */
[----:B---3--:R-:W-:-:S04]  /*0a00*/  FFMA R16, R17, R18, R16 ;  /* 0x0000001211107223 */ /* 0x008fc80000000010 */
[----:B------:R-:W-:Y:S01]  /*0a10*/  FFMA R16, R15, R28, R16 ;  /* 0x0000001c0f107223 */ /* 0x000fe20000000010 */
[----:B------:R-:W-:-:S03]  /*0a20*/  IADD3.X R12, PT, PT, RZ, R5, RZ, P1, !PT ;  /* 0x00000005ff0c7210 */ /* 0x000fc60000ffe4ff */
[----:B------:R-:W-:Y:S01]  /*0a30*/  FFMA R3, R19, R20, R16 ;  /* 0x0000001413037223 */ /* 0x000fe20000000010 */
[----:B------:R-:W-:Y:S06]  /*0a40*/  @P0 BRA `(.L_x_57) ;  /* 0xfffffffc00780947 */ /* 0x000fec000383ffff */
[----:B------:R-:W-:-:S07]  /*0a50*/  MOV R6, UR6 ;  /* 0x0000000600067c02 */ /* 0x000fce0008000f00 */
.L_x_56:
[----:B------:R-:W-:-:S13]  /*0a60*/  ISETP.NE.AND P0, PT, RZ, UR14, PT ;  /* 0x0000000eff007c0c */ /* 0x000fda000bf05270 */
[----:B------:R-:W-:Y:S05]  /*0a70*/  @!P0 BRA `(.L_x_58) ;  /* 0x0000000000e08947 */ /* 0x000fea0003800000 */
[----:B------:R-:W-:Y:S02]  /*0a80*/  UISETP.GE.U32.AND UP0, UPT, UR5, 0x3, UPT ;  /* 0x000000030500788c */ /* 0x000fe4000bf06070 */
[----:B------:R-:W-:-:S07]  /*0a90*/  UISETP.NE.AND UP1, UPT, UR15, URZ, UPT ;  /* 0x000000ff0f00728c */ /* 0x000fce000bf25270 */
[----:B------:R-:W-:Y:S05]  /*0aa0*/  BRA.U !UP0, `(.L_x_59) ;  /* 0x0000000108547547 */ /* 0x000fea000b800000 */
[----:B------:R-:W0:Y:S01]  /*0ab0*/  LDC.64 R8, c[0x0][0x380] ;  /* 0x0000e000ff087b82 */ /* 0x000e220000000a00 */
[----:B------:R-:W1:Y:S01]  /*0ac0*/  LDCU.64 UR10, c[0x0][0x388] ;  /* 0x00007100ff0a77ac */ /* 0x000e620008000a00 */
[-C--:B------:R-:W-:Y:S02]  /*0ad0*/  IADD3 R10, P1, PT, R7, R6.reuse, RZ ;  /* 0x00000006070a7210 */ /* 0x080fe40007f3e0ff */
[----:B------:R-:W-:Y:S02]  /*0ae0*/  IADD3 R5, PT, PT, R25, R6, RZ ;  /* 0x0000000619057210 */ /* 0x000fe40007ffe0ff */
[----:B------:R-:W-:Y:S02]  /*0af0*/  IADD3.X R11, PT, PT, RZ, R2, RZ, P1, !PT ;  /* 0x00000002ff0b7210 */ /* 0x000fe40000ffe4ff */
[----:B-1----:R-:W-:Y:S01]  /*0b00*/  LEA R4, P1, R10, UR10, 0x2 ;  /* 0x0000000a0a047c11 */ /* 0x002fe2000f8210ff */
[----:B0-----:R-:W-:-:S03]  /*0b10*/  IMAD.WIDE R8, R5, 0x4, R8 ;  /* 0x0000000405087825 */ /* 0x001fc600078e0208 */
[----:B------:R-:W-:Y:S02]  /*0b20*/  LEA.HI.X R5, R10, UR11, R11, 0x2, P1 ;  /* 0x0000000b0a057c11 */ /* 0x000fe400088f140b */
[----:B------:R-:W2:Y:S04]  /*0b30*/  LDG.E R10, desc[UR8][R8.64] ;  /* 0x00000008080a7981 */ /* 0x000ea8000c1e1900 */
[----:B------:R-:W2:Y:S04]  /*0b40*/  LDG.E R11, desc[UR8][R4.64] ;  /* 0x00000008040b7981 */ /* 0x000ea8000c1e1900 */
[----:B------:R-:W3:Y:S04]  /*0b50*/  LDG.E R13, desc[UR8][R8.64+0x4] ;  /* 0x00000408080d7981 */ /* 0x000ee8000c1e1900 */
        /* <DEDUP_REMOVED lines=10> */
.L_x_59:
[----:B------:R-:W-:Y:S05]  /*0c00*/  BRA.U !UP1, `(.L_x_58) ;  /* 0x00000001097c7547 */ /* 0x000fea000b800000 */
[----:B------:R-:W0:Y:S01]  /*0c10*/  LDC R4, c[0x0][0x3bc] ;  /* 0x0000ef00ff047b82 */ /* 0x000e220000000800 */
[----:B------:R-:W-:Y:S01]  /*0c20*/  UISETP.NE.AND UP0, UPT, UR15, 0x1, UPT ;  /* 0x000000010f00788c */ /* 0x000fe2000bf05270 */
[----:B------:R-:W-:-:S05]  /*0c30*/  HFMA2 R11, -RZ, RZ, 0, 2.384185791015625e-07 ;  /* 0x00000004ff0b7431 */ /* 0x000fca00000001ff */
[----:B------:R-:W-:-:S05]  /*0c40*/  PLOP3.LUT P2, PT, PT, PT, UP0, 0x80, 0x8 ;  /* 0x000000000008781c */ /* 0x000fca0003f4f008 */
[----:B------:R-:W1:Y:S01]  /*0c50*/  @UP0 LDCU.64 UR16, c[0x0][0x388] ;  /* 0x00007100ff1007ac */ /* 0x000e620008000a00 */
[----:B------:R-:W2:Y:S07]  /*0c60*/  @UP0 LDCU.64 UR10, c[0x0][0x380] ;  /* 0x00007000ff0a07ac */ /* 0x000eae0008000a00 */
[-C--:B------:R-:W-:Y:S02]  /*0c70*/  @P2 IADD3 R9, P3, PT, R7, R6.reuse, RZ ;  /* 0x0000000607092210 */ /* 0x080fe40007f7e0ff */
[----:B------:R-:W-:-:S02]  /*0c80*/  @P2 IADD3 R10, PT, PT, R25, R6, RZ ;  /* 0x00000006190a2210 */ /* 0x000fc40007ffe0ff */
[----:B0-----:R-:W-:Y:S02]  /*0c90*/  LOP3.LUT P1, RZ, R4, 0x1, RZ, 0xc0, !PT ;  /* 0x0000000104ff7812 */ /* 0x001fe4000782c0ff */
[----:B------:R-:W-:Y:S02]  /*0ca0*/  @P2 IADD3 R6, PT, PT, R6, 0x2, RZ ;  /* 0x0000000206062810 */ /* 0x000fe40007ffe0ff */
[----:B------:R-:W-:Y:S02]  /*0cb0*/  @P2 IADD3.X R14, PT, PT, RZ, R2, RZ, P3, !PT ;  /* 0x00000002ff0e2210 */ /* 0x000fe40001ffe4ff */
[----:B-1----:R-:W-:Y:S01]  /*0cc0*/  @P2 LEA R8, P4, R9, UR16, 0x2 ;  /* 0x0000001009082c11 */ /* 0x002fe2000f8810ff */
[----:B--2---:R-:W-:-:S03]  /*0cd0*/  @P2 IMAD.WIDE R10, R10, R11, UR10 ;  /* 0x0000000a0a0a2e25 */ /* 0x004fc6000f8e020b */
[----:B------:R-:W-:-:S03]  /*0ce0*/  @P2 LEA.HI.X R9, R9, UR17, R14, 0x2, P4 ;  /* 0x0000001109092c11 */ /* 0x000fc6000a0f140e */
[----:B------:R-:W0:Y:S01]  /*0cf0*/  @P1 LDC.64 R4, c[0x0][0x388] ;  /* 0x0000e200ff041b82 */ /* 0x000e220000000a00 */
[-C--:B------:R-:W-:Y:S01]  /*0d00*/  @P1 IADD3 R15, P3, PT, R7, R6.reuse, RZ ;  /* 0x00000006070f1210 */ /* 0x080fe20007f7e0ff */
[----:B------:R-:W2:Y:S06]  /*0d10*/  @P2 LDG.E R14, desc[UR8][R10.64] ;  /* 0x000000080a0e2981 */ /* 0x000eac000c1e1900 */
[----:B------:R-:W1:Y:S01]  /*0d20*/  @P1 LDC.64 R12, c[0x0][0x380] ;  /* 0x0000e000ff0c1b82 */ /* 0x000e620000000a00 */
[----:B------:R-:W-:Y:S02]  /*0d30*/  @P1 IADD3 R17, PT, PT, R25, R6, RZ ;  /* 0x0000000619111210 */ /* 0x000fe40007ffe0ff */
[----:B------:R-:W-:Y:S01]  /*0d40*/  @P1 IADD3.X R16, PT, PT, RZ, R2, RZ, P3, !PT ;  /* 0x00000002ff101210 */ /* 0x000fe20001ffe4ff */
[----:B------:R-:W2:Y:S01]  /*0d50*/  @P2 LDG.E R6, desc[UR8][R8.64] ;  /* 0x0000000808062981 */ /* 0x000ea2000c1e1900 */
[----:B0-----:R-:W-:-:S04]  /*0d60*/  @P1 LEA R4, P3, R15, R4, 0x2 ;  /* 0x000000040f041211 */ /* 0x001fc800078610ff */
[----:B------:R-:W-:Y:S02]  /*0d70*/  @P1 LEA.HI.X R5, R15, R5, R16, 0x2, P3 ;  /* 0x000000050f051211 */ /* 0x000fe400018f1410 */
[----:B------:R-:W3:Y:S01]  /*0d80*/  @P2 LDG.E R15, desc[UR8][R10.64+0x4] ;  /* 0x000004080a0f2981 */ /* 0x000ee2000c1e1900 */
[----:B-1----:R-:W-:-:S03]  /*0d90*/  @P1 IMAD.WIDE R12, R17, 0x4, R12 ;  /* 0x00000004110c1825 */ /* 0x002fc600078e020c */
[----:B------:R-:W3:Y:S04]  /*0da0*/  @P2 LDG.E R16, desc[UR8][R8.64+0x4] ;  /* 0x0000040808102981 */ /* 0x000ee8000c1e1900 */
[----:B------:R-:W4:Y:S04]  /*0db0*/  @P1 LDG.E R12, desc[UR8][R12.64] ;  /* 0x000000080c0c1981 */ /* 0x000f28000c1e1900 */
[----:B------:R-:W4:Y:S01]  /*0dc0*/  @P1 LDG.E R4, desc[UR8][R4.64] ;  /* 0x0000000804041981 */ /* 0x000f22000c1e1900 */
[----:B--2---:R-:W-:-:S04]  /*0dd0*/  @P2 FFMA R6, R14, R6, R3 ;  /* 0x000000060e062223 */ /* 0x004fc80000000003 */
[----:B---3--:R-:W-:-:S04]  /*0de0*/  @P2 FFMA R3, R15, R16, R6 ;  /* 0x000000100f032223 */ /* 0x008fc80000000006 */
[----:B----4-:R-:W-:-:S07]  /*0df0*/  @P1 FFMA R3, R12, R4, R3 ;  /* 0x000000040c031223 */ /* 0x010fce0000000003 */
.L_x_58:
[----:B------:R-:W0:Y:S01]  /*0e00*/  LDCU UR10, c[0x0][0x3c4] ;  /* 0x00007880ff0a77ac */ /* 0x000e220008000800 */
[----:B------:R-:W-:Y:S02]  /*0e10*/  MOV R6, 0x3bbb989d ;  /* 0x3bbb989d00067802 */ /* 0x000fe40000000f00 */
[----:B------:R-:W-:Y:S01]  /*0e20*/  MOV R9, 0x437c0000 ;  /* 0x437c000000097802 */ /* 0x000fe20000000f00 */
[----:B0-----:R-:W-:Y:S01]  /*0e30*/  FMUL R3, R3, UR10 ;  /* 0x0000000a03037c20 */ /* 0x001fe20008400000 */
[----:B------:R-:W0:Y:S04]  /*0e40*/  LDCU UR10, c[0x0][0x3bc] ;  /* 0x00007780ff0a77ac */ /* 0x000e280008000800 */
[----:B------:R-:W-:-:S05]  /*0e50*/  FMNMX R8, R3, R23, !PT ;  /* 0x0000001703087209 */ /* 0x000fca0007800000 */
[----:B------:R-:W-:Y:S01]  /*0e60*/  FADD R5, -R8, R23 ;  /* 0x0000001708057221 */ /* 0x000fe20000000100 */
[----:B------:R-:W-:Y:S01]  /*0e70*/  FADD R3, R3, -R8 ;  /* 0x8000000803037221 */ /* 0x000fe20000000000 */
[----:B------:R-:W-:Y:S02]  /*0e80*/  MOV R23, R8 ;  /* 0x0000000800177202 */ /* 0x000fe40000000f00 */
[----:B------:R-:W-:-:S04]  /*0e90*/  FFMA.SAT R4, R5, R6, 0.5 ;  /* 0x3f00000005047423 */ /* 0x000fc80000002006 */
[----:B------:R-:W-:Y:S01]  /*0ea0*/  FFMA.RM R10, R4, R9, 12582913 ;  /* 0x4b400001040a7423 */ /* 0x000fe20000004009 */
[----:B------:R-:W-:-:S03]  /*0eb0*/  FFMA.SAT R4, R3, R6, 0.5 ;  /* 0x3f00000003047423 */ /* 0x000fc60000002006 */
[----:B------:R-:W-:Y:S01]  /*0ec0*/  FADD R6, R10, -12583039 ;  /* 0xcb40007f0a067421 */ /* 0x000fe20000000000 */
[----:B------:R-:W-:Y:S01]  /*0ed0*/  FFMA.RM R4, R4, R9, 12582913 ;  /* 0x4b40000104047423 */ /* 0x000fe20000004009 */
[----:B------:R-:W-:Y:S02]  /*0ee0*/  SHF.L.U32 R10, R10, 0x17, RZ ;  /* 0x000000170a0a7819 */ /* 0x000fe400000006ff */
[----:B------:R-:W-:Y:S01]  /*0ef0*/  FFMA R12, R5, 1.4426950216293334961, -R6 ;  /* 0x3fb8aa3b050c7823 */ /* 0x000fe20000000806 */
[----:B------:R-:W-:-:S03]  /*0f00*/  FADD R6, R4, -12583039 ;  /* 0xcb40007f04067421 */ /* 0x000fc60000000000 */
[----:B------:R-:W-:Y:S01]  /*0f10*/  FFMA R12, R5, 1.925963033500011079e-08, R12 ;  /* 0x32a57060050c7823 */ /* 0x000fe2000000000c */
[C---:B------:R-:W-:Y:S01]  /*0f20*/  FFMA R6, R3.reuse, 1.4426950216293334961, -R6 ;  /* 0x3fb8aa3b03067823 */ /* 0x040fe20000000806 */
[----:B------:R-:W-:Y:S02]  /*0f30*/  SHF.L.U32 R5, R4, 0x17, RZ ;  /* 0x0000001704057819 */ /* 0x000fe400000006ff */
[----:B------:R-:W1:Y:S01]  /*0f40*/  MUFU.EX2 R11, R12 ;  /* 0x0000000c000b7308 */ /* 0x000e620000000800 */
[----:B------:R-:W-:Y:S01]  /*0f50*/  FFMA R9, R3, 1.925963033500011079e-08, R6 ;  /* 0x32a5706003097823 */ /* 0x000fe20000000006 */
[----:B0-----:R-:W-:-:S04]  /*0f60*/  MOV R3, UR10 ;  /* 0x0000000a00037c02 */ /* 0x001fc80008000f00 */
[----:B------:R-:W-:Y:S02]  /*0f70*/  ISETP.GE.U32.AND P1, PT, R3, 0x10, PT ;  /* 0x000000100300780c */ /* 0x000fe40003f26070 */
[----:B------:R-:W0:Y:S01]  /*0f80*/  MUFU.EX2 R6, R9 ;  /* 0x0000000900067308 */ /* 0x000e220000000800 */
[----:B-1----:R-:W-:Y:S01]  /*0f90*/  FMUL R4, R10, R11 ;  /* 0x0000000b0a047220 */ /* 0x002fe20000400000 */
[----:B0-----:R-:W-:Y:S01]  /*0fa0*/  FMUL R5, R5, R6 ;  /* 0x0000000605057220 */ /* 0x001fe20000400000 */
[----:B------:R-:W-:-:S03]  /*0fb0*/  MOV R6, RZ ;  /* 0x000000ff00067202 */ /* 0x000fc60000000f00 */
[----:B------:R-:W-:-:S05]  /*0fc0*/  FFMA R22, R4, R22, R5 ;  /* 0x0000001604167223 */ /* 0x000fca0000000005 */
[----:B------:R-:W-:Y:S05]  /*0fd0*/  @!P1 BRA `(.L_x_60) ;  /* 0x0000000400089947 */ /* 0x000fea0003800000 */
[----:B------:R-:W-:-:S07]  /*0fe0*/  MOV R20, RZ ;  /* 0x000000ff00147202 */ /* 0x000fce0000000f00 */
.L_x_61:
[----:B0-----:R-:W-:-:S04]  /*0ff0*/  IADD3 R6, P1, PT, R7, R20, RZ ;  /* 0x0000001407067210 */ /* 0x001fc80007f3e0ff */
[----:B------:R-:W-:Y:S02]  /*1000*/  IADD3.X R9, PT, PT, RZ, R2, RZ, P1, !PT ;  /* 0x00000002ff097210 */ /* 0x000fe40000ffe4ff */
[----:B------:R-:W-:-:S04]  /*1010*/  LEA R28, P1, R6, UR12, 0x2 ;  /* 0x0000000c061c7c11 */ /* 0x000fc8000f8210ff */
[----:B------:R-:W-:Y:S02]  /*1020*/  LEA.HI.X R29, R6, UR13, R9, 0x2, P1 ;  /* 0x0000000d061d7c11 */ /* 0x000fe400088f1409 */
[----:B------:R-:W-:-:S03]  /*1030*/  LEA R6, R20, UR18, 0x2 ;  /* 0x0000001214067c11 */ /* 0x000fc6000f8e10ff */
[----:B------:R-:W2:Y:S04]  /*1040*/  LDG.E R12, desc[UR8][R28.64] ;  /* 0x000000081c0c7981 */ /* 0x000ea8000c1e1900 */
[----:B------:R-:W3:Y:S04]  /*1050*/  LDL.128 R8, [R6] ;  /* 0x0000000006087983 */ /* 0x000ee80000100c00 */
[----:B------:R-:W4:Y:S04]  /*1060*/  LDG.E R14, desc[UR8][R28.64+0x4] ;  /* 0x000004081c0e7981 */ /* 0x000f28000c1e1900 */
[----:B------:R-:W5:Y:S04]  /*1070*/  LDG.E R16, desc[UR8][R28.64+0x8] ;  /* 0x000008081c107981 */ /* 0x000f68000c1e1900 */
[----:B------:R-:W5:Y:S04]  /*1080*/  LDG.E R18, desc[UR8][R28.64+0xc] ;  /* 0x00000c081c127981 */ /* 0x000f68000c1e1900 */
[----:B------:R-:W5:Y:S04]  /*1090*/  LDG.E R19, desc[UR8][R28.64+0x14] ;  /* 0x000014081c137981 */ /* 0x000f68000c1e1900 */
[----:B------:R-:W5:Y:S01]  /*10a0*/  LDG.E R17, desc[UR8][R28.64+0x1c] ;  /* 0x00001c081c117981 */ /* 0x000f62000c1e1900 */
[----:B--2---:R-:W-:-:S04]  /*10b0*/  FMUL R13, R5, R12 ;  /* 0x0000000c050d7220 */ /* 0x004fc80000400000 */
[C---:B---3--:R-:W-:Y:S01]  /*10c0*/  FFMA R8, R4.reuse, R8, R13 ;  /* 0x0000000804087223 */ /* 0x048fe2000000000d */
[C---:B----4-:R-:W-:Y:S01]  /*10d0*/  FMUL R13, R5.reuse, R14 ;  /* 0x0000000e050d7220 */ /* 0x050fe20000400000 */
[C---:B-----5:R-:W-:Y:S02]  /*10e0*/  FMUL R15, R5.reuse, R16 ;  /* 0x00000010050f7220 */ /* 0x060fe40000400000 */
[----:B------:R-:W2:Y:S01]  /*10f0*/  LDG.E R16, desc[UR8][R28.64+0x10] ;  /* 0x000010081c107981 */ /* 0x000ea2000c1e1900 */
[C---:B------:R-:W-:Y:S01]  /*1100*/  FMUL R18, R5.reuse, R18 ;  /* 0x0000001205127220 */ /* 0x040fe20000400000 */
[C---:B------:R-:W-:Y:S01]  /*1110*/  FFMA R9, R4.reuse, R9, R13 ;  /* 0x0000000904097223 */ /* 0x040fe2000000000d */
[C---:B------:R-:W-:Y:S02]  /*1120*/  FFMA R10, R4.reuse, R10, R15 ;  /* 0x0000000a040a7223 */ /* 0x040fe4000000000f */
[----:B------:R-:W-:Y:S01]  /*1130*/  FFMA R11, R4, R11, R18 ;  /* 0x0000000b040b7223 */ /* 0x000fe20000000012 */
[----:B------:R-:W3:Y:S04]  /*1140*/  LDL.128 R12, [R6+0x10] ;  /* 0x00001000060c7983 */ /* 0x000ee80000100c00 */
[----:B------:R-:W4:Y:S04]  /*1150*/  LDG.E R18, desc[UR8][R28.64+0x18] ;  /* 0x000018081c127981 */ /* 0x000f28000c1e1900 */
[----:B------:R0:W-:Y:S04]  /*1160*/  STL.128 [R6], R8 ;  /* 0x0000000806007387 */ /* 0x0001e80000100c00 */
[----:B0-----:R-:W5:Y:S04]  /*1170*/  LDG.E R9, desc[UR8][R28.64+0x24] ;  /* 0x000024081c097981 */ /* 0x001f68000c1e1900 */
[----:B------:R-:W5:Y:S04]  /*1180*/  LDG.E R8, desc[UR8][R28.64+0x28] ;  /* 0x000028081c087981 */ /* 0x000f68000c1e1900 */
[----:B------:R-:W5:Y:S01]  /*1190*/  LDG.E R10, desc[UR8][R28.64+0x2c] ;  /* 0x00002c081c0a7981 */ /* 0x000f62000c1e1900 */
[C---:B--2---:R-:W-:Y:S01]  /*11a0*/  FMUL R27, R5.reuse, R16 ;  /* 0x00000010051b7220 */ /* 0x044fe20000400000 */
[----:B------:R-:W-:-:S04]  /*11b0*/  FMUL R16, R5, R19 ;  /* 0x0000001305107220 */ /* 0x000fc80000400000 */
[C---:B---3--:R-:W-:Y:S01]  /*11c0*/  FFMA R13, R4.reuse, R13, R16 ;  /* 0x0000000d040d7223 */ /* 0x048fe20000000010 */
[C---:B------:R-:W-:Y:S01]  /*11d0*/  FMUL R16, R5.reuse, R17 ;  /* 0x0000001105107220 */ /* 0x040fe20000400000 */
[C---:B------:R-:W-:Y:S01]  /*11e0*/  FFMA R12, R4.reuse, R12, R27 ;  /* 0x0000000c040c7223 */ /* 0x040fe2000000001b */
[C---:B----4-:R-:W-:Y:S01]  /*11f0*/  FMUL R19, R5.reuse, R18 ;  /* 0x0000001205137220 */ /* 0x050fe20000400000 */
[----:B------:R-:W2:Y:S01]  /*1200*/  LDG.E R27, desc[UR8][R28.64+0x20] ;  /* 0x000020081c1b7981 */ /* 0x000ea2000c1e1900 */
[C---:B------:R-:W-:Y:S02]  /*1210*/  FFMA R15, R4.reuse, R15, R16 ;  /* 0x0000000f040f7223 */ /* 0x040fe40000000010 */
[C---:B------:R-:W-:Y:S02]  /*1220*/  FFMA R14, R4.reuse, R14, R19 ;  /* 0x0000000e040e7223 */ /* 0x040fe40000000013 */
[----:B------:R-:W3:Y:S04]  /*1230*/  LDL.128 R16, [R6+0x20] ;  /* 0x0000200006107983 */ /* 0x000ee80000100c00 */
[----:B------:R5:W-:Y:S02]  /*1240*/  STL.128 [R6+0x10], R12 ;  /* 0x0000100c06007387 */ /* 0x000be40000100c00 */
[C---:B-----5:R-:W-:Y:S01]  /*1250*/  FMUL R12, R5.reuse, R9 ;  /* 0x00000009050c7220 */ /* 0x060fe20000400000 */
[C---:B------:R-:W-:Y:S01]  /*1260*/  FMUL R9, R5.reuse, R8 ;  /* 0x0000000805097220 */ /* 0x040fe20000400000 */
[C---:B------:R-:W-:Y:S01]  /*1270*/  FMUL R10, R5.reuse, R10 ;  /* 0x0000000a050a7220 */ /* 0x040fe20000400000 */
[----:B------:R-:W4:Y:S04]  /*1280*/  LDG.E R14, desc[UR8][R28.64+0x30] ;  /* 0x000030081c0e7981 */ /* 0x000f28000c1e1900 */
[----:B------:R-:W5:Y:S01]  /*1290*/  LDG.E R13, desc[UR8][R28.64+0x3c] ;  /* 0x00003c081c0d7981 */ /* 0x000f62000c1e1900 */
[----:B--2---:R-:W-:Y:S01]  /*12a0*/  FMUL R27, R5, R27 ;  /* 0x0000001b051b7220 */ /* 0x004fe20000400000 */
[C---:B---3--:R-:W-:Y:S01]  /*12b0*/  FFMA R18, R4.reuse, R18, R9 ;  /* 0x0000001204127223 */ /* 0x048fe20000000009 */
[C---:B------:R-:W-:Y:S01]  /*12c0*/  FFMA R19, R4.reuse, R19, R10 ;  /* 0x0000001304137223 */ /* 0x040fe2000000000a */
[C---:B------:R-:W-:Y:S01]  /*12d0*/  FFMA R17, R4.reuse, R17, R12 ;  /* 0x0000001104117223 */ /* 0x040fe2000000000c */
[----:B------:R-:W2:Y:S01]  /*12e0*/  LDL.128 R8, [R6+0x30] ;  /* 0x0000300006087983 */ /* 0x000ea20000100c00 */
[----:B------:R-:W-:-:S03]  /*12f0*/  FFMA R16, R4, R16, R27 ;  /* 0x0000001004107223 */ /* 0x000fc6000000001b */
[----:B------:R-:W3:Y:S04]  /*1300*/  LDG.E R12, desc[UR8][R28.64+0x38] ;  /* 0x000038081c0c7981 */ /* 0x000ee8000c1e1900 */
[----:B------:R-:W5:Y:S01]  /*1310*/  LDG.E R27, desc[UR8][R28.64+0x34] ;  /* 0x000034081c1b7981 */ /* 0x000f62000c1e1900 */
[----:B----4-:R-:W-:-:S03]  /*1320*/  FMUL R15, R5, R14 ;  /* 0x0000000e050f7220 */ /* 0x010fc60000400000 */
[----:B------:R0:W-:Y:S01]  /*1330*/  STL.128 [R6+0x20], R16 ;  /* 0x0000201006007387 */ /* 0x0001e20000100c00 */
[----:B------:R-:W-:-:S04]  /*1340*/  IADD3 R20, PT, PT, R20, 0x10, RZ ;  /* 0x0000001014147810 */ /* 0x000fc80007ffe0ff */
[----:B------:R-:W-:Y:S01]  /*1350*/  ISETP.NE.AND P1, PT, R20, UR4, PT ;  /* 0x0000000414007c0c */ /* 0x000fe2000bf25270 */
[C---:B--2---:R-:W-:Y:S01]  /*1360*/  FFMA R8, R4.reuse, R8, R15 ;  /* 0x0000000804087223 */ /* 0x044fe2000000000f */
[C---:B---3--:R-:W-:Y:S01]  /*1370*/  FMUL R15, R5.reuse, R12 ;  /* 0x0000000c050f7220 */ /* 0x048fe20000400000 */
[C---:B-----5:R-:W-:Y:S01]  /*1380*/  FMUL R12, R5.reuse, R13 ;  /* 0x0000000d050c7220 */ /* 0x060fe20000400000 */
[----:B------:R-:W-:Y:S02]  /*1390*/  FMUL R27, R5, R27 ;  /* 0x0000001b051b7220 */ /* 0x000fe40000400000 */
[C---:B------:R-:W-:Y:S01]  /*13a0*/  FFMA R10, R4.reuse, R10, R15 ;  /* 0x0000000a040a7223 */ /* 0x040fe2000000000f */
[C---:B------:R-:W-:Y:S01]  /*13b0*/  FFMA R11, R4.reuse, R11, R12 ;  /* 0x0000000b040b7223 */ /* 0x040fe2000000000c */
[----:B------:R-:W-:-:S05]  /*13c0*/  FFMA R9, R4, R9, R27 ;  /* 0x0000000904097223 */ /* 0x000fca000000001b */
[----:B------:R0:W-:Y:S01]  /*13d0*/  STL.128 [R6+0x30], R8 ;  /* 0x0000300806007387 */ /* 0x0001e20000100c00 */
[----:B------:R-:W-:Y:S05]  /*13e0*/  @P1 BRA `(.L_x_61) ;  /* 0xfffffffc00001947 */ /* 0x000fea000383ffff */
[----:B0-----:R-:W-:-:S07]  /*13f0*/  MOV R6, UR4 ;  /* 0x0000000400067c02 */ /* 0x001fce0008000f00 */
.L_x_60:
[----:B------:R-:W-:-:S13]  /*1400*/  ISETP.NE.AND P1, PT, R24, RZ, PT ;  /* 0x000000ff1800720c */ /* 0x000fda0003f25270 */
[----:B------:R-:W-:Y:S05]  /*1410*/  @!P1 BRA `(.L_x_62) ;  /* 0x0000000400ac9947 */ /* 0x000fea0003800000 */
[----:B------:R-:W-:-:S04]  /*1420*/  IADD3 R8, PT, PT, R24, -0x1, RZ ;  /* 0xffffffff18087810 */ /* 0x000fc80007ffe0ff */
[----:B------:R-:W-:-:S13]  /*1430*/  ISETP.GE.U32.AND P1, PT, R8, 0x7, PT ;  /* 0x000000070800780c */ /* 0x000fda0003f26070 */
[----:B------:R-:W-:Y:S05]  /*1440*/  @!P1 BRA `(.L_x_63) ;  /* 0x0000000000bc9947 */ /* 0x000fea0003800000 */
[----:B------:R-:W0:Y:S01]  /*1450*/  LDCU.64 UR10, c[0x0][0x390] ;  /* 0x00007200ff0a77ac */ /* 0x000e220008000a00 */
[----:B------:R-:W-:-:S04]  /*1460*/  IADD3 R9, P1, PT, R7, R6, RZ ;  /* 0x0000000607097210 */ /* 0x000fc80007f3e0ff */
[----:B------:R-:W-:Y:S02]  /*1470*/  IADD3.X R10, PT, PT, RZ, R2, RZ, P1, !PT ;  /* 0x00000002ff0a7210 */ /* 0x000fe40000ffe4ff */
[----:B0-----:R-:W-:-:S04]  /*1480*/  LEA R8, P1, R9, UR10, 0x2 ;  /* 0x0000000a09087c11 */ /* 0x001fc8000f8210ff */
[----:B------:R-:W-:Y:S02]  /*1490*/  LEA.HI.X R9, R9, UR11, R10, 0x2, P1 ;  /* 0x0000000b09097c11 */ /* 0x000fe400088f140a */
[----:B------:R-:W-:-:S03]  /*14a0*/  LEA R10, R6, UR18, 0x2 ;  /* 0x00000012060a7c11 */ /* 0x000fc6000f8e10ff */
[----:B------:R-:W2:Y:S04]  /*14b0*/  LDG.E R12, desc[UR8][R8.64] ;  /* 0x00000008080c7981 */ /* 0x000ea8000c1e1900 */
[----:B------:R-:W3:Y:S04]  /*14c0*/  LDG.E R27, desc[UR8][R8.64+0x4] ;  /* 0x00000408081b7981 */ /* 0x000ee8000c1e1900 */
[----:B------:R-:W4:Y:S04]  /*14d0*/  LDG.E R28, desc[UR8][R8.64+0x8] ;  /* 0x00000808081c7981 */ /* 0x000f28000c1e1900 */
[----:B------:R-:W5:Y:S04]  /*14e0*/  LDL R15, [R10] ;  /* 0x000000000a0f7983 */ /* 0x000f680000100800 */
[----:B------:R-:W5:Y:S04]  /*14f0*/  LDL R11, [R10+0x4] ;  /* 0x000004000a0b7983 */ /* 0x000f680000100800 */
[----:B------:R-:W5:Y:S04]  /*1500*/  LDL R13, [R10+0x8] ;  /* 0x000008000a0d7983 */ /* 0x000f680000100800 */
[----:B------:R-:W5:Y:S04]  /*1510*/  LDG.E R18, desc[UR8][R8.64+0xc] ;  /* 0x00000c0808127981 */ /* 0x000f68000c1e1900 */
[----:B------:R-:W5:Y:S04]  /*1520*/  LDG.E R16, desc[UR8][R8.64+0x10] ;  /* 0x0000100808107981 */ /* 0x000f68000c1e1900 */
[----:B------:R-:W5:Y:S04]  /*1530*/  LDG.E R14, desc[UR8][R8.64+0x18] ;  /* 0x00001808080e7981 */ /* 0x000f68000c1e1900 */
[----:B------:R-:W5:Y:S01]  /*1540*/  LDG.E R20, desc[UR8][R8.64+0x1c] ;  /* 0x00001c0808147981 */ /* 0x000f62000c1e1900 */
[----:B--2---:R-:W-:-:S03]  /*1550*/  FMUL R17, R5, R12 ;  /* 0x0000000c05117220 */ /* 0x004fc60000400000 */
[----:B------:R-:W2:Y:S01]  /*1560*/  LDG.E R12, desc[UR8][R8.64+0x14] ;  /* 0x00001408080c7981 */ /* 0x000ea2000c1e1900 */
[C---:B---3--:R-:W-:Y:S01]  /*1570*/  FMUL R27, R5.reuse, R27 ;  /* 0x0000001b051b7220 */ /* 0x048fe20000400000 */
[----:B----4-:R-:W-:Y:S01]  /*1580*/  FMUL R28, R5, R28 ;  /* 0x0000001c051c7220 */ /* 0x010fe20000400000 */
[C---:B-----5:R-:W-:Y:S01]  /*1590*/  FFMA R19, R4.reuse, R15, R17 ;  /* 0x0000000f04137223 */ /* 0x060fe20000000011 */
[----:B------:R-:W3:Y:S01]  /*15a0*/  LDL R9, [R10+0x1c] ;  /* 0x00001c000a097983 */ /* 0x000ee20000100800 */
[----:B------:R-:W-:-:S03]  /*15b0*/  FFMA R27, R4, R11, R27 ;  /* 0x0000000b041b7223 */ /* 0x000fc6000000001b */
[----:B------:R-:W4:Y:S01]  /*15c0*/  LDL R15, [R10+0xc] ;  /* 0x00000c000a0f7983 */ /* 0x000f220000100800 */
[----:B------:R-:W-:-:S03]  /*15d0*/  FFMA R29, R4, R13, R28 ;  /* 0x0000000d041d7223 */ /* 0x000fc6000000001c */
[----:B------:R-:W5:Y:S04]  /*15e0*/  LDL R17, [R10+0x10] ;  /* 0x000010000a117983 */ /* 0x000f680000100800 */
[----:B------:R-:W5:Y:S04]  /*15f0*/  LDL R13, [R10+0x14] ;  /* 0x000014000a0d7983 */ /* 0x000f680000100800 */
[----:B------:R-:W5:Y:S01]  /*1600*/  LDL R11, [R10+0x18] ;  /* 0x000018000a0b7983 */ /* 0x000f620000100800 */
[C---:B------:R-:W-:Y:S01]  /*1610*/  FMUL R18, R5.reuse, R18 ;  /* 0x0000001205127220 */ /* 0x040fe20000400000 */
[----:B------:R-:W-:-:S02]  /*1620*/  FMUL R14, R5, R14 ;  /* 0x0000000e050e7220 */ /* 0x000fc40000400000 */
[----:B------:R0:W-:Y:S01]  /*1630*/  STL [R10], R19 ;  /* 0x000000130a007387 */ /* 0x0001e20000100800 */
[C---:B------:R-:W-:Y:S01]  /*1640*/  FMUL R20, R5.reuse, R20 ;  /* 0x0000001405147220 */ /* 0x040fe20000400000 */
[C---:B0-----:R-:W-:Y:S02]  /*1650*/  FMUL R19, R5.reuse, R16 ;  /* 0x0000001005137220 */ /* 0x041fe40000400000 */
[----:B------:R0:W-:Y:S04]  /*1660*/  STL [R10+0x4], R27 ;  /* 0x0000041b0a007387 */ /* 0x0001e80000100800 */
[----:B------:R0:W-:Y:S01]  /*1670*/  STL [R10+0x8], R29 ;  /* 0x0000081d0a007387 */ /* 0x0001e20000100800 */
[----:B------:R-:W-:Y:S01]  /*1680*/  IADD3 R6, PT, PT, R6, 0x8, RZ ;  /* 0x0000000806067810 */ /* 0x000fe20007ffe0ff */
[----:B--2---:R-:W-:Y:S01]  /*1690*/  FMUL R12, R5, R12 ;  /* 0x0000000c050c7220 */ /* 0x004fe20000400000 */
[C---:B---3--:R-:W-:Y:S01]  /*16a0*/  FFMA R9, R4.reuse, R9, R20 ;  /* 0x0000000904097223 */ /* 0x048fe20000000014 */
[C---:B----4-:R-:W-:Y:S01]  /*16b0*/  FFMA R15, R4.reuse, R15, R18 ;  /* 0x0000000f040f7223 */ /* 0x050fe20000000012 */
[C---:B-----5:R-:W-:Y:S01]  /*16c0*/  FFMA R17, R4.reuse, R17, R19 ;  /* 0x0000001104117223 */ /* 0x060fe20000000013 */
[C---:B------:R-:W-:Y:S01]  /*16d0*/  FFMA R13, R4.reuse, R13, R12 ;  /* 0x0000000d040d7223 */ /* 0x040fe2000000000c */
[----:B------:R-:W-:-:S02]  /*16e0*/  FFMA R11, R4, R11, R14 ;  /* 0x0000000b040b7223 */ /* 0x000fc4000000000e */
[----:B------:R0:W-:Y:S04]  /*16f0*/  STL [R10+0xc], R15 ;  /* 0x00000c0f0a007387 */ /* 0x0001e80000100800 */
[----:B------:R0:W-:Y:S04]  /*1700*/  STL [R10+0x10], R17 ;  /* 0x000010110a007387 */ /* 0x0001e80000100800 */
[----:B------:R0:W-:Y:S04]  /*1710*/  STL [R10+0x14], R13 ;  /* 0x0000140d0a007387 */ /* 0x0001e80000100800 */
[----:B------:R0:W-:Y:S04]  /*1720*/  STL [R10+0x18], R11 ;  /* 0x0000180b0a007387 */ /* 0x0001e80000100800 */
[----:B------:R0:W-:Y:S02]  /*1730*/  STL [R10+0x1c], R9 ;  /* 0x00001c090a007387 */ /* 0x0001e40000100800 */
.L_x_63:
[----:B------:R-:W-:Y:S05]  /*1740*/  @!P0 BRA `(.L_x_62) ;  /* 0x0000000000e08947 */ /* 0x000fea0003800000 */
[----:B------:R-:W-:Y:S02]  /*1750*/  UISETP.GE.U32.AND UP0, UPT, UR5, 0x3, UPT ;  /* 0x000000030500788c */ /* 0x000fe4000bf06070 */
[----:B------:R-:W-:-:S07]  /*1760*/  UISETP.NE.AND UP1, UPT, UR15, URZ, UPT ;  /* 0x000000ff0f00728c */ /* 0x000fce000bf25270 */
[----:B------:R-:W-:Y:S05]  /*1770*/  BRA.U !UP0, `(.L_x_64) ;  /* 0x00000001086c7547 */ /* 0x000fea000b800000 */
[----:B------:R-:W1:Y:S01]  /*1780*/  LDCU.64 UR10, c[0x0][0x390] ;  /* 0x00007200ff0a77ac */ /* 0x000e620008000a00 */
[----:B0-----:R-:W-:-:S04]  /*1790*/  IADD3 R9, P0, PT, R7, R6, RZ ;  /* 0x0000000607097210 */ /* 0x001fc80007f1e0ff */
[----:B------:R-:W-:Y:S02]  /*17a0*/  IADD3.X R10, PT, PT, RZ, R2, RZ, P0, !PT ;  /* 0x00000002ff0a7210 */ /* 0x000fe400007fe4ff */
[----:B-1----:R-:W-:-:S04]  /*17b0*/  LEA R8, P0, R9, UR10, 0x2 ;  /* 0x0000000a09087c11 */ /* 0x002fc8000f8010ff */
[----:B------:R-:W-:Y:S02]  /*17c0*/  LEA.HI.X R9, R9, UR11, R10, 0x2, P0 ;  /* 0x0000000b09097c11 */ /* 0x000fe400080f140a */
[----:B------:R-:W-:-:S03]  /*17d0*/  LEA R10, R6, UR18, 0x2 ;  /* 0x00000012060a7c11 */ /* 0x000fc6000f8e10ff */
[----:B------:R-:W2:Y:S04]  /*17e0*/  LDG.E R16, desc[UR8][R8.64+0x8] ;  /* 0x0000080808107981 */ /* 0x000ea8000c1e1900 */
[----:B------:R-:W3:Y:S04]  /*17f0*/  LDG.E R12, desc[UR8][R8.64] ;  /* 0x00000008080c7981 */ /* 0x000ee8000c1e1900 */
[----:B------:R-:W4:Y:S04]  /*1800*/  LDG.E R14, desc[UR8][R8.64+0x4] ;  /* 0x00000408080e7981 */ /* 0x000f28000c1e1900 */
[----:B------:R-:W5:Y:S04]  /*1810*/  LDG.E R18, desc[UR8][R8.64+0xc] ;  /* 0x00000c0808127981 */ /* 0x000f68000c1e1900 */
[----:B------:R-:W5:Y:S04]  /*1820*/  LDL R15, [R10+0x8] ;  /* 0x000008000a0f7983 */ /* 0x000f680000100800 */
[----:B------:R-:W5:Y:S04]  /*1830*/  LDL R11, [R10] ;  /* 0x000000000a0b7983 */ /* 0x000f680000100800 */
[----:B------:R-:W5:Y:S04]  /*1840*/  LDL R13, [R10+0x4] ;  /* 0x000004000a0d7983 */ /* 0x000f680000100800 */
[----:B------:R-:W5:Y:S01]  /*1850*/  LDL R17, [R10+0xc] ;  /* 0x00000c000a117983 */ /* 0x000f620000100800 */
[----:B------:R-:W-:Y:S01]  /*1860*/  IADD3 R6, PT, PT, R6, 0x4, RZ ;  /* 0x0000000406067810 */ /* 0x000fe20007ffe0ff */
[C---:B--2---:R-:W-:Y:S01]  /*1870*/  FMUL R16, R5.reuse, R16 ;  /* 0x0000001005107220 */ /* 0x044fe20000400000 */
[C---:B---3--:R-:W-:Y:S01]  /*1880*/  FMUL R19, R5.reuse, R12 ;  /* 0x0000000c05137220 */ /* 0x048fe20000400000 */
[C---:B----4-:R-:W-:Y:S01]  /*1890*/  FMUL R14, R5.reuse, R14 ;  /* 0x0000000e050e7220 */ /* 0x050fe20000400000 */
[----:B-----5:R-:W-:Y:S01]  /*18a0*/  FMUL R18, R5, R18 ;  /* 0x0000001205127220 */ /* 0x020fe20000400000 */
[C---:B------:R-:W-:Y:S01]  /*18b0*/  FFMA R9, R4.reuse, R15, R16 ;  /* 0x0000000f04097223 */ /* 0x040fe20000000010 */
[C---:B------:R-:W-:Y:S01]  /*18c0*/  FFMA R11, R4.reuse, R11, R19 ;  /* 0x0000000b040b7223 */ /* 0x040fe20000000013 */
[C---:B------:R-:W-:Y:S01]  /*18d0*/  FFMA R13, R4.reuse, R13, R14 ;  /* 0x0000000d040d7223 */ /* 0x040fe2000000000e */
[----:B------:R-:W-:-:S03]  /*18e0*/  FFMA R15, R4, R17, R18 ;  /* 0x00000011040f7223 */ /* 0x000fc60000000012 */
[----:B------:R1:W-:Y:S04]  /*18f0*/  STL [R10], R11 ;  /* 0x0000000b0a007387 */ /* 0x0003e80000100800 */
[----:B------:R1:W-:Y:S04]  /*1900*/  STL [R10+0x4], R13 ;  /* 0x0000040d0a007387 */ /* 0x0003e80000100800 */
[----:B------:R1:W-:Y:S04]  /*1910*/  STL [R10+0x8], R9 ;  /* 0x000008090a007387 */ /* 0x0003e80000100800 */
[----:B------:R1:W-:Y:S02]  /*1920*/  STL [R10+0xc], R15 ;  /* 0x00000c0f0a007387 */ /* 0x0003e40000100800 */
.L_x_64:
[----:B------:R-:W-:Y:S05]  /*1930*/  BRA.U !UP1, `(.L_x_62) ;  /* 0x0000000109647547 */ /* 0x000fea000b800000 */
[----:B------:R-:W2:Y:S01]  /*1940*/  LDCU.64 UR10, c[0x0][0x390] ;  /* 0x00007200ff0a77ac */ /* 0x000ea20008000a00 */
[----:B------:R-:W-:Y:S02]  /*1950*/  IADD3 R7, P0, PT, R7, R6, RZ ;  /* 0x0000000607077210 */ /* 0x000fe40007f1e0ff */
[----:B------:R-:W-:Y:S02]  /*1960*/  LEA R6, R6, UR18, 0x2 ;  /* 0x0000001206067c11 */ /* 0x000fe4000f8e10ff */
[----:B------:R-:W-:Y:S02]  /*1970*/  IADD3.X R2, PT, PT, RZ, R2, RZ, P0, !PT ;  /* 0x00000002ff027210 */ /* 0x000fe400007fe4ff */
[----:B--2---:R-:W-:-:S04]  /*1980*/  LEA R8, P0, R7, UR10, 0x2 ;  /* 0x0000000a07087c11 */ /* 0x004fc8000f8010ff */
[----:B01----:R-:W-:Y:S02]  /*1990*/  LEA.HI.X R9, R7, UR11, R2, 0x2, P0 ;  /* 0x0000000b07097c11 */ /* 0x003fe400080f1402 */
[----:B------:R-:W2:Y:S04]  /*19a0*/  LDL R7, [R6] ;  /* 0x0000000006077983 */ /* 0x000ea80000100800 */
[----:B------:R-:W3:Y:S01]  /*19b0*/  LDG.E R2, desc[UR8][R8.64] ;  /* 0x0000000808027981 */ /* 0x000ee2000c1e1900 */
[----:B------:R-:W-:Y:S01]  /*19c0*/  UISETP.NE.AND UP0, UPT, UR15, 0x1, UPT ;  /* 0x000000010f00788c */ /* 0x000fe2000bf05270 */
[----:B---3--:R-:W-:-:S04]  /*19d0*/  FMUL R11, R5, R2 ;  /* 0x00000002050b7220 */ /* 0x008fc80000400000 */
[----:B--2---:R-:W-:-:S05]  /*19e0*/  FFMA R7, R4, R7, R11 ;  /* 0x0000000704077223 */ /* 0x004fca000000000b */
[----:B------:R2:W-:Y:S01]  /*19f0*/  STL [R6], R7 ;  /* 0x0000000706007387 */ /* 0x0005e20000100800 */
[----:B------:R-:W-:Y:S05]  /*1a00*/  BRA.U !UP0, `(.L_x_62) ;  /* 0x0000000108307547 */ /* 0x000fea000b800000 */
[----:B------:R-:W2:Y:S04]  /*1a10*/  LDG.E R2, desc[UR8][R8.64+0x4] ;  /* 0x0000040808027981 */ /* 0x000ea8000c1e1900 */
[----:B------:R-:W3:Y:S01]  /*1a20*/  LDL R10, [R6+0x4] ;  /* 0x00000400060a7983 */ /* 0x000ee20000100800 */
[----:B------:R-:W-:Y:S01]  /*1a30*/  UISETP.NE.AND UP0, UPT, UR15, 0x2, UPT ;  /* 0x000000020f00788c */ /* 0x000fe2000bf05270 */
[----:B--2---:R-:W-:-:S04]  /*1a40*/  FMUL R7, R5, R2 ;  /* 0x0000000205077220 */ /* 0x004fc80000400000 */
[----:B---3--:R-:W-:-:S05]  /*1a50*/  FFMA R7, R4, R10, R7 ;  /* 0x0000000a04077223 */ /* 0x008fca0000000007 */
[----:B------:R3:W-:Y:S01]  /*1a60*/  STL [R6+0x4], R7 ;  /* 0x0000040706007387 */ /* 0x0007e20000100800 */
[----:B------:R-:W-:Y:S05]  /*1a70*/  BRA.U !UP0, `(.L_x_62) ;  /* 0x0000000108147547 */ /* 0x000fea000b800000 */
[----:B------:R-:W2:Y:S04]  /*1a80*/  LDG.E R8, desc[UR8][R8.64+0x8] ;  /* 0x0000080808087981 */ /* 0x000ea8000c1e1900 */
[----:B------:R-:W4:Y:S01]  /*1a90*/  LDL R2, [R6+0x8] ;  /* 0x0000080006027983 */ /* 0x000f220000100800 */
[----:B--2---:R-:W-:-:S04]  /*1aa0*/  FMUL R5, R5, R8 ;  /* 0x0000000805057220 */ /* 0x004fc80000400000 */
[----:B----4-:R-:W-:-:S05]  /*1ab0*/  FFMA R5, R4, R2, R5 ;  /* 0x0000000204057223 */ /* 0x010fca0000000005 */
[----:B------:R4:W-:Y:S02]  /*1ac0*/  STL [R6+0x8], R5 ;  /* 0x0000080506007387 */ /* 0x0009e40000100800 */
.L_x_62:
[----:B------:R-:W-:-:S13]  /*1ad0*/  ISETP.NE.AND P0, PT, R21, R0, PT ;  /* 0x000000001500720c */ /* 0x000fda0003f05270 */
[----:B------:R-:W-:Y:S05]  /*1ae0*/  @!P0 BRA `(.L_x_65) ;  /* 0x0000000000088947 */ /* 0x000fea0003800000 */
[----:B------:R-:W-:Y:S01]  /*1af0*/  IADD3 R21, PT, PT, R21, 0x1, RZ ;  /* 0x0000000115157810 */ /* 0x000fe20007ffe0ff */
[----:B------:R-:W-:Y:S06]  /*1b00*/  BRA `(.L_x_66) ;  /* 0xffffffe800907947 */ /* 0x000fec000383ffff */
.L_x_65:
[----:B------:R-:W-:Y:S05]  /*1b10*/  BSYNC.RECONVERGENT B1 ;  /* 0x0000000000017941 */ /* 0x000fea0003800200 */
.L_x_55:
[----:B------:R-:W-:Y:S05]  /*1b20*/  BRA `(.L_x_67) ;  /* 0x0000000400607947 */ /* 0x000fea0003800000 */
.L_x_49:
[C---:B------:R-:W-:Y:S01]  /*1b30*/  ISETP.GE.U32.AND P0, PT, R0.reuse, 0x3, PT ;  /* 0x000000030000780c */ /* 0x040fe20003f06070 */
[----:B------:R-:W-:Y:S01]  /*1b40*/  BSSY.RECONVERGENT B1, `(.L_x_68) ;  /* 0x0000037000017945 */ /* 0x000fe20003800200 */
[----:B------:R-:W-:Y:S01]  /*1b50*/  IADD3 R4, PT, PT, R0, 0x1, RZ ;  /* 0x0000000100047810 */ /* 0x000fe20007ffe0ff */
[----:B------:R-:W-:Y:S01]  /*1b60*/  HFMA2 R22, -RZ, RZ, 0, 0 ;  /* 0x00000000ff167431 */ /* 0x000fe200000001ff */
[----:B------:R-:W-:Y:S02]  /*1b70*/  MOV R2, 0xff800000 ;  /* 0xff80000000027802 */ /* 0x000fe40000000f00 */
[----:B------:R-:W-:-:S07]  /*1b80*/  LOP3.LUT R0, R4, 0x3, RZ, 0xc0, !PT ;  /* 0x0000000304007812 */ /* 0x000fce00078ec0ff */
[----:B------:R-:W-:Y:S05]  /*1b90*/  @!P0 BRA `(.L_x_69) ;  /* 0x0000000000c48947 */ /* 0x000fea0003800000 */
[----:B------:R-:W0:Y:S01]  /*1ba0*/  LDCU UR4, c[0x0][0x3c4] ;  /* 0x00007880ff0477ac */ /* 0x000e220008000800 */
[----:B------:R-:W-:Y:S01]  /*1bb0*/  BSSY.RECONVERGENT B2, `(.L_x_69) ;  /* 0x000002f000027945 */ /* 0x000fe20003800200 */
[----:B------:R-:W-:Y:S02]  /*1bc0*/  LOP3.LUT R4, R4, 0x1ffffffc, RZ, 0xc0, !PT ;  /* 0x1ffffffc04047812 */ /* 0x000fe400078ec0ff */
[----:B------:R-:W-:Y:S02]  /*1bd0*/  MOV R5, RZ ;  /* 0x000000ff00057202 */ /* 0x000fe40000000f00 */
[----:B------:R-:W-:Y:S02]  /*1be0*/  MOV R6, 0xff800000 ;  /* 0xff80000000067802 */ /* 0x000fe40000000f00 */
[----:B------:R-:W-:Y:S01]  /*1bf0*/  MOV R22, RZ ;  /* 0x000000ff00167202 */ /* 0x000fe20000000f00 */
[----:B0-----:R-:W-:-:S07]  /*1c00*/  FMUL R7, RZ, UR4 ;  /* 0x00000004ff077c20 */ /* 0x001fce0008400000 */
.L_x_70:
[----:B------:R-:W-:Y:S01]  /*1c10*/  FMNMX R2, R7, R6, !PT ;  /* 0x0000000607027209 */ /* 0x000fe20007800000 */
[----:B------:R-:W-:Y:S01]  /*1c20*/  HFMA2 R15, -RZ, RZ, 3.7421875, 0 ;  /* 0x437c0000ff0f7431 */ /* 0x000fe200000001ff */
[----:B------:R-:W-:Y:S02]  /*1c30*/  MOV R14, 0x3bbb989d ;  /* 0x3bbb989d000e7802 */ /* 0x000fe40000000f00 */
[----:B------:R-:W-:Y:S01]  /*1c40*/  IADD3 R5, PT, PT, R5, 0x4, RZ ;  /* 0x0000000405057810 */ /* 0x000fe20007ffe0ff */
[C---:B------:R-:W-:Y:S01]  /*1c50*/  FADD R11, -R2.reuse, R6 ;  /* 0x00000006020b7221 */ /* 0x040fe20000000100 */
[--C-:B------:R-:W-:Y:S01]  /*1c60*/  FADD R13, R2, -R2.reuse ;  /* 0x80000002020d7221 */ /* 0x100fe20000000000 */
[----:B------:R-:W-:Y:S01]  /*1c70*/  FADD R9, R7, -R2 ;  /* 0x8000000207097221 */ /* 0x000fe20000000000 */
[----:B------:R-:W-:Y:S01]  /*1c80*/  ISETP.NE.AND P0, PT, R5, R4, PT ;  /* 0x000000040500720c */ /* 0x000fe20003f05270 */
[-C--:B------:R-:W-:Y:S01]  /*1c90*/  FFMA.SAT R8, R11, R14.reuse, 0.5 ;  /* 0x3f0000000b087423 */ /* 0x080fe2000000200e */
[----:B------:R-:W-:-:S03]  /*1ca0*/  FFMA.SAT R6, R13, R14, 0.5 ;  /* 0x3f0000000d067423 */ /* 0x000fc6000000200e */
[-C--:B------:R-:W-:Y:S01]  /*1cb0*/  FFMA.RM R8, R8, R15.reuse, 12582913 ;  /* 0x4b40000108087423 */ /* 0x080fe2000000400f */
[----:B------:R-:W-:-:S03]  /*1cc0*/  FFMA.RM R6, R6, R15, 12582913 ;  /* 0x4b40000106067423 */ /* 0x000fc6000000400f */
[C---:B------:R-:W-:Y:S01]  /*1cd0*/  FADD R10, R8.reuse, -12583039 ;  /* 0xcb40007f080a7421 */ /* 0x040fe20000000000 */
[----:B------:R-:W-:-:S03]  /*1ce0*/  SHF.L.U32 R8, R8, 0x17, RZ ;  /* 0x0000001708087819 */ /* 0x000fc600000006ff */
[----:B------:R-:W-:Y:S01]  /*1cf0*/  FFMA R12, R11, 1.4426950216293334961, -R10 ;  /* 0x3fb8aa3b0b0c7823 */ /* 0x000fe2000000080a */
[----:B------:R-:W-:Y:S01]  /*1d00*/  FFMA.SAT R10, R9, R14, 0.5 ;  /* 0x3f000000090a7423 */ /* 0x000fe2000000200e */
[C---:B------:R-:W-:Y:S01]  /*1d10*/  FADD R14, R6.reuse, -12583039 ;  /* 0xcb40007f060e7421 */ /* 0x040fe20000000000 */
[----:B------:R-:W-:Y:S01]  /*1d20*/  SHF.L.U32 R6, R6, 0x17, RZ ;  /* 0x0000001706067819 */ /* 0x000fe200000006ff */
[----:B------:R-:W-:Y:S01]  /*1d30*/  FFMA R11, R11, 1.925963033500011079e-08, R12 ;  /* 0x32a570600b0b7823 */ /* 0x000fe2000000000c */
[----:B------:R-:W-:Y:S01]  /*1d40*/  FFMA.RM R10, R10, R15, 12582913 ;  /* 0x4b4000010a0a7423 */ /* 0x000fe2000000400f */
[----:B------:R-:W-:-:S03]  /*1d50*/  FFMA R14, R13, 1.4426950216293334961, -R14 ;  /* 0x3fb8aa3b0d0e7823 */ /* 0x000fc6000000080e */
[C---:B------:R-:W-:Y:S01]  /*1d60*/  FADD R12, R10.reuse, -12583039 ;  /* 0xcb40007f0a0c7421 */ /* 0x040fe20000000000 */
[----:B------:R-:W0:Y:S01]  /*1d70*/  MUFU.EX2 R11, R11 ;  /* 0x0000000b000b7308 */ /* 0x000e220000000800 */
[----:B------:R-:W-:Y:S01]  /*1d80*/  FFMA R14, R13, 1.925963033500011079e-08, R14 ;  /* 0x32a570600d0e7823 */ /* 0x000fe2000000000e */
[----:B------:R-:W-:Y:S01]  /*1d90*/  SHF.L.U32 R10, R10, 0x17, RZ ;  /* 0x000000170a0a7819 */ /* 0x000fe200000006ff */
[----:B------:R-:W-:-:S04]  /*1da0*/  FFMA R12, R9, 1.4426950216293334961, -R12 ;  /* 0x3fb8aa3b090c7823 */ /* 0x000fc8000000080c */
[----:B------:R-:W-:Y:S01]  /*1db0*/  FFMA R12, R9, 1.925963033500011079e-08, R12 ;  /* 0x32a57060090c7823 */ /* 0x000fe2000000000c */
[----:B------:R-:W1:Y:S08]  /*1dc0*/  MUFU.EX2 R15, R14 ;  /* 0x0000000e000f7308 */ /* 0x000e700000000800 */
[----:B------:R-:W2:Y:S01]  /*1dd0*/  MUFU.EX2 R9, R12 ;  /* 0x0000000c00097308 */ /* 0x000ea20000000800 */
[----:B0-----:R-:W-:-:S04]  /*1de0*/  FMUL R13, R8, R11 ;  /* 0x0000000b080d7220 */ /* 0x001fc80000400000 */
[----:B------:R-:W-:Y:S01]  /*1df0*/  FMUL R13, R13, R22 ;  /* 0x000000160d0d7220 */ /* 0x000fe20000400000 */
[----:B-1----:R-:W-:-:S03]  /*1e00*/  FMUL R6, R6, R15 ;  /* 0x0000000f06067220 */ /* 0x002fc60000400000 */
[----:B--2---:R-:W-:-:S04]  /*1e10*/  FFMA R13, R10, R9, R13 ;  /* 0x000000090a0d7223 */ /* 0x004fc8000000000d */
[----:B------:R-:W-:-:S04]  /*1e20*/  FMUL R13, R13, R6 ;  /* 0x000000060d0d7220 */ /* 0x000fc80000400000 */
[----:B------:R-:W-:-:S04]  /*1e30*/  FFMA R13, R10, R9, R13 ;  /* 0x000000090a0d7223 */ /* 0x000fc8000000000d */
[----:B------:R-:W-:-:S04]  /*1e40*/  FMUL R13, R6, R13 ;  /* 0x0000000d060d7220 */ /* 0x000fc80000400000 */
[----:B------:R-:W-:-:S04]  /*1e50*/  FFMA R13, R10, R9, R13 ;  /* 0x000000090a0d7223 */ /* 0x000fc8000000000d */
[----:B------:R-:W-:Y:S01]  /*1e60*/  FMUL R13, R6, R13 ;  /* 0x0000000d060d7220 */ /* 0x000fe20000400000 */
[----:B------:R-:W-:-:S03]  /*1e70*/  MOV R6, R2 ;  /* 0x0000000200067202 */ /* 0x000fc60000000f00 */
[----:B------:R-:W-:Y:S01]  /*1e80*/  FFMA R22, R10, R9, R13 ;  /* 0x000000090a167223 */ /* 0x000fe2000000000d */
[----:B------:R-:W-:Y:S06]  /*1e90*/  @P0 BRA `(.L_x_70) ;  /* 0xfffffffc005c0947 */ /* 0x000fec000383ffff */
[----:B------:R-:W-:Y:S05]  /*1ea0*/  BSYNC.RECONVERGENT B2 ;  /* 0x0000000000027941 */ /* 0x000fea0003800200 */
.L_x_69:
[----:B------:R-:W-:Y:S05]  /*1eb0*/  BSYNC.RECONVERGENT B1 ;  /* 0x0000000000017941 */ /* 0x000fea0003800200 */
.L_x_68:
[----:B------:R-:W-:-:S13]  /*1ec0*/  ISETP.NE.AND P0, PT, R0, RZ, PT ;  /* 0x000000ff0000720c */ /* 0x000fda0003f05270 */
[----:B------:R-:W-:Y:S05]  /*1ed0*/  @!P0 BRA `(.L_x_67) ;  /* 0x0000000000748947 */ /* 0x000fea0003800000 */
[----:B------:R-:W0:Y:S01]  /*1ee0*/  LDCU UR4, c[0x0][0x3c4] ;  /* 0x00007880ff0477ac */ /* 0x000e220008000800 */
[----:B------:R-:W-:Y:S02]  /*1ef0*/  HFMA2 R5, -RZ, RZ, 0, 0 ;  /* 0x00000000ff057431 */ /* 0x000fe400000001ff */
[----:B0-----:R-:W-:-:S07]  /*1f00*/  FMUL R10, RZ, UR4 ;  /* 0x00000004ff0a7c20 */ /* 0x001fce0008400000 */
.L_x_71:
[C---:B------:R-:W-:Y:S02]  /*1f10*/  FMNMX R7, R10.reuse, R2, !PT ;  /* 0x000000020a077209 */ /* 0x040fe40007800000 */
[----:B------:R-:W-:Y:S02]  /*1f20*/  MOV R9, 0x3bbb989d ;  /* 0x3bbb989d00097802 */ /* 0x000fe40000000f00 */
[----:B------:R-:W-:Y:S01]  /*1f30*/  MOV R11, 0x437c0000 ;  /* 0x437c0000000b7802 */ /* 0x000fe20000000f00 */
[----:B------:R-:W-:Y:S01]  /*1f40*/  FADD R6, -R7, R2 ;  /* 0x0000000207067221 */ /* 0x000fe20000000100 */
[----:B------:R-:W-:Y:S01]  /*1f50*/  FADD R2, R10, -R7 ;  /* 0x800000070a027221 */ /* 0x000fe20000000000 */
[----:B------:R-:W-:Y:S02]  /*1f60*/  IADD3 R5, PT, PT, R5, 0x1, RZ ;  /* 0x0000000105057810 */ /* 0x000fe40007ffe0ff */
[----:B------:R-:W-:Y:S02]  /*1f70*/  FFMA.SAT R4, R6, R9, 0.5 ;  /* 0x3f00000006047423 */ /* 0x000fe40000002009 */
[----:B------:R-:W-:-:S02]  /*1f80*/  ISETP.NE.AND P0, PT, R5, R0, PT ;  /* 0x000000000500720c */ /* 0x000fc40003f05270 */
[----:B------:R-:W-:Y:S01]  /*1f90*/  FFMA.RM R8, R4, R11, 12582913 ;  /* 0x4b40000104087423 */ /* 0x000fe2000000400b */
[----:B------:R-:W-:-:S03]  /*1fa0*/  FFMA.SAT R4, R2, R9, 0.5 ;  /* 0x3f00000002047423 */ /* 0x000fc60000002009 */
[----:B------:R-:W-:Y:S01]  /*1fb0*/  FADD R9, R8, -12583039 ;  /* 0xcb40007f08097421 */ /* 0x000fe20000000000 */
[----:B------:R-:W-:Y:S01]  /*1fc0*/  FFMA.RM R4, R4, R11, 12582913 ;  /* 0x4b40000104047423 */ /* 0x000fe2000000400b */
[----:B------:R-:W-:Y:S02]  /*1fd0*/  SHF.L.U32 R8, R8, 0x17, RZ ;  /* 0x0000001708087819 */ /* 0x000fe400000006ff */
[----:B------:R-:W-:Y:S01]  /*1fe0*/  FFMA R11, R6, 1.4426950216293334961, -R9 ;  /* 0x3fb8aa3b060b7823 */ /* 0x000fe20000000809 */
[C---:B------:R-:W-:Y:S01]  /*1ff0*/  FADD R9, R4.reuse, -12583039 ;  /* 0xcb40007f04097421 */ /* 0x040fe20000000000 */
[----:B------:R-:W-:Y:S02]  /*2000*/  SHF.L.U32 R4, R4, 0x17, RZ ;  /* 0x0000001704047819 */ /* 0x000fe400000006ff */
[----:B------:R-:W-:Y:S01]  /*2010*/  FFMA R11, R6, 1.925963033500011079e-08, R11 ;  /* 0x32a57060060b7823 */ /* 0x000fe2000000000b */
[----:B------:R-:W-:-:S04]  /*2020*/  FFMA R9, R2, 1.4426950216293334961, -R9 ;  /* 0x3fb8aa3b02097823 */ /* 0x000fc80000000809 */
[----:B------:R-:W-:Y:S01]  /*2030*/  FFMA R9, R2, 1.925963033500011079e-08, R9 ;  /* 0x32a5706002097823 */ /* 0x000fe20000000009 */
[----:B------:R-:W0:Y:S01]  /*2040*/  MUFU.EX2 R11, R11 ;  /* 0x0000000b000b7308 */ /* 0x000e220000000800 */
[----:B------:R-:W-:-:S07]  /*2050*/  MOV R2, R7 ;  /* 0x0000000700027202 */ /* 0x000fce0000000f00 */
[----:B------:R-:W1:Y:S01]  /*2060*/  MUFU.EX2 R9, R9 ;  /* 0x0000000900097308 */ /* 0x000e620000000800 */
[----:B0-----:R-:W-:-:S04]  /*2070*/  FMUL R13, R8, R11 ;  /* 0x0000000b080d7220 */ /* 0x001fc80000400000 */
[----:B------:R-:W-:-:S04]  /*2080*/  FMUL R13, R13, R22 ;  /* 0x000000160d0d7220 */ /* 0x000fc80000400000 */
[----:B-1----:R-:W-:Y:S01]  /*2090*/  FFMA R22, R4, R9, R13 ;  /* 0x0000000904167223 */ /* 0x002fe2000000000d */
[----:B------:R-:W-:Y:S06]  /*20a0*/  @P0 BRA `(.L_x_71) ;  /* 0xfffffffc00980947 */ /* 0x000fec000383ffff */
.L_x_67:
[----:B------:R-:W-:Y:S05]  /*20b0*/  BSYNC.RECONVERGENT B0 ;  /* 0x0000000000007941 */ /* 0x000fea0003800200 */
.L_x_48:
[----:B------:R-:W-:-:S13]  /*20c0*/  ISETP.GE.AND P0, PT, R3, 0x1, PT ;  /* 0x000000010300780c */ /* 0x000fda0003f06270 */
[----:B------:R-:W-:Y:S05]  /*20d0*/  @!P0 EXIT ;  /* 0x000000000000894d */ /* 0x000fea0003800000 */
[C---:B------:R-:W-:Y:S01]  /*20e0*/  ISETP.GE.U32.AND P0, PT, R3.reuse, 0x10, PT ;  /* 0x000000100300780c */ /* 0x040fe20003f06070 */
[----:B------:R-:W-:Y:S01]  /*20f0*/  BSSY.RECONVERGENT B0, `(.L_x_72) ;  /* 0x00000fd000007945 */ /* 0x000fe20003800200 */
[----:B------:R-:W-:Y:S02]  /*2100*/  LOP3.LUT R2, R3, 0xf, RZ, 0xc0, !PT ;  /* 0x0000000f03027812 */ /* 0x000fe400078ec0ff */
[----:B------:R-:W-:-:S09]  /*2110*/  MOV R8, RZ ;  /* 0x000000ff00087202 */ /* 0x000fd20000000f00 */
[----:B------:R-:W-:Y:S05]  /*2120*/  @!P0 BRA `(.L_x_73) ;  /* 0x0000000c00e48947 */ /* 0x000fea0003800000 */
[----:B------:R-:W5:Y:S01]  /*2130*/  LDC.64 R18, c[0x0][0x3a0] ;  /* 0x0000e800ff127b82 */ /* 0x000f620000000a00 */
[----:B------:R-:W-:Y:S02]  /*2140*/  LOP3.LUT R8, R3, 0x7ffffff0, RZ, 0xc0, !PT ;  /* 0x7ffffff003087812 */ /* 0x000fe400078ec0ff */
[----:B------:R-:W-:Y:S02]  /*2150*/  IADD3 R3, PT, PT, R1, 0x20, RZ ;  /* 0x0000002001037810 */ /* 0x000fe40007ffe0ff */
[----:B01----:R-:W-:Y:S02]  /*2160*/  MOV R9, R25 ;  /* 0x0000001900097202 */ /* 0x003fe40000000f00 */
[----:B------:R-:W-:Y:S02]  /*2170*/  IADD3 R10, PT, PT, -R8, RZ, RZ ;  /* 0x000000ff080a7210 */ /* 0x000fe40007ffe1ff */
[----:B-----5:R-:W-:-:S04]  /*2180*/  IADD3 R18, P0, PT, R18, 0x20, RZ ;  /* 0x0000002012127810 */ /* 0x020fc80007f1e0ff */
[----:B------:R-:W-:-:S09]  /*2190*/  IADD3.X R19, PT, PT, RZ, R19, RZ, P0, !PT ;  /* 0x00000013ff137210 */ /* 0x000fd200007fe4ff */
.L_x_106:
[----:B--234-:R-:W2:Y:S01]  /*21a0*/  LDL.128 R4, [R3+-0x20] ;  /* 0xffffe00003047983 */ /* 0x01cea20000100c00 */
[----:B0-----:R-:W0:Y:S01]  /*21b0*/  MUFU.RCP R11, R22 ;  /* 0x00000016000b7308 */ /* 0x001e220000001000 */
[----:B------:R-:W-:Y:S01]  /*21c0*/  IADD3 R10, PT, PT, R10, 0x10, RZ ;  /* 0x000000100a0a7810 */ /* 0x000fe20007ffe0ff */
[----:B------:R-:W-:Y:S01]  /*21d0*/  BSSY.RECONVERGENT B3, `(.L_x_74) ;  /* 0x000000d000037945 */ /* 0x000fe20003800200 */
[----:B------:R-:W-:Y:S02]  /*21e0*/  IMAD.WIDE R20, R9, 0x4, R18 ;  /* 0x0000000409147825 */ /* 0x000fe400078e0212 */
[----:B------:R-:W-:Y:S02]  /*21f0*/  ISETP.NE.AND P1, PT, R10, RZ, PT ;  /* 0x000000ff0a00720c */ /* 0x000fe40003f25270 */
[----:B0-----:R-:W-:-:S04]  /*2200*/  FFMA R0, R11, -R22, 1 ;  /* 0x3f8000000b007423 */ /* 0x001fc80000000816 */
[----:B------:R-:W-:Y:S01]  /*2210*/  FFMA R11, R11, R0, R11 ;  /* 0x000000000b0b7223 */ /* 0x000fe2000000000b */
[----:B--2---:R-:W0:Y:S03]  /*2220*/  FCHK P0, R4, R22 ;  /* 0x0000001604007302 */ /* 0x004e260000000000 */
[----:B------:R-:W-:-:S04]  /*2230*/  FFMA R13, R4, R11, RZ ;  /* 0x0000000b040d7223 */ /* 0x000fc800000000ff */
[----:B------:R-:W-:-:S04]  /*2240*/  FFMA R0, R13, -R22, R4 ;  /* 0x800000160d007223 */ /* 0x000fc80000000004 */
[----:B------:R-:W-:Y:S01]  /*2250*/  FFMA R0, R11, R0, R13 ;  /* 0x000000000b007223 */ /* 0x000fe2000000000d */
[----:B0-----:R-:W-:Y:S06]  /*2260*/  @!P0 BRA `(.L_x_75) ;  /* 0x00000000000c8947 */ /* 0x001fec0003800000 */
[----:B------:R-:W-:Y:S02]  /*2270*/  MOV R17, R4 ;  /* 0x0000000400117202 */ /* 0x000fe40000000f00 */
[----:B------:R-:W-:-:S07]  /*2280*/  MOV R4, 0x22a0 ;  /* 0x000022a000047802 */ /* 0x000fce0000000f00 */
[----:B------:R-:W-:Y:S05]  /*2290*/  CALL.REL.NOINC `($__internal_1_$__cuda_sm3x_div_rn_noftz_f32_slowpath) ;  /* 0x0000001c00247944 */ /* 0x000fea0003c00000 */
.L_x_75:
[----:B------:R-:W-:Y:S05]  /*22a0*/  BSYNC.RECONVERGENT B3 ;  /* 0x0000000000037941 */ /* 0x000fea0003800200 */
.L_x_74:
[----:B------:R-:W0:Y:S01]  /*22b0*/  MUFU.RCP R11, R22 ;  /* 0x00000016000b7308 */ /* 0x000e220000001000 */
[----:B------:R1:W-:Y:S01]  /*22c0*/  STG.E desc[UR8][R20.64+-0x20], R0 ;  /* 0xffffe00014007986 */ /* 0x0003e2000c101908 */
[----:B------:R-:W-:Y:S06]  /*22d0*/  BSSY.RECONVERGENT B3, `(.L_x_76) ;  /* 0x000000c000037945 */ /* 0x000fec0003800200 */
[----:B------:R-:W2:Y:S01]  /*22e0*/  FCHK P0, R5, R22 ;  /* 0x0000001605007302 */ /* 0x000ea20000000000 */
[----:B0-----:R-:W-:-:S04]  /*22f0*/  FFMA R4, R11, -R22, 1 ;  /* 0x3f8000000b047423 */ /* 0x001fc80000000816 */
[----:B------:R-:W-:-:S04]  /*2300*/  FFMA R13, R11, R4, R11 ;  /* 0x000000040b0d7223 */ /* 0x000fc8000000000b */
[----:B------:R-:W-:-:S04]  /*2310*/  FFMA R4, R5, R13, RZ ;  /* 0x0000000d05047223 */ /* 0x000fc800000000ff */
[----:B------:R-:W-:-:S04]  /*2320*/  FFMA R11, R4, -R22, R5 ;  /* 0x80000016040b7223 */ /* 0x000fc80000000005 */
[----:B------:R-:W-:Y:S01]  /*2330*/  FFMA R11, R13, R11, R4 ;  /* 0x0000000b0d0b7223 */ /* 0x000fe20000000004 */
[----:B-12---:R-:W-:Y:S06]  /*2340*/  @!P0 BRA `(.L_x_77) ;  /* 0x0000000000108947 */ /* 0x006fec0003800000 */
[----:B------:R-:W-:Y:S02]  /*2350*/  MOV R17, R5 ;  /* 0x0000000500117202 */ /* 0x000fe40000000f00 */
[----:B------:R-:W-:-:S07]  /*2360*/  MOV R4, 0x2380 ;  /* 0x0000238000047802 */ /* 0x000fce0000000f00 */
[----:B------:R-:W-:Y:S05]  /*2370*/  CALL.REL.NOINC `($__internal_1_$__cuda_sm3x_div_rn_noftz_f32_slowpath) ;  /* 0x0000001800ec7944 */ /* 0x000fea0003c00000 */
[----:B------:R-:W-:-:S07]  /*2380*/  MOV R11, R0 ;  /* 0x00000000000b7202 */ /* 0x000fce0000000f00 */
.L_x_77:
[----:B------:R-:W-:Y:S05]  /*2390*/  BSYNC.RECONVERGENT B3 ;  /* 0x0000000000037941 */ /* 0x000fea0003800200 */
.L_x_76:
        /* <DEDUP_REMOVED lines=13> */
.L_x_79:
[----:B------:R-:W-:Y:S05]  /*2470*/  BSYNC.RECONVERGENT B3 ;  /* 0x0000000000037941 */ /* 0x000fea0003800200 */
.L_x_78:
        /* <DEDUP_REMOVED lines=14> */
.L_x_81:
[----:B------:R-:W-:Y:S05]  /*2560*/  BSYNC.RECONVERGENT B3 ;  /* 0x0000000000037941 */ /* 0x000fea0003800200 */
.L_x_80:
[----:B------:R-:W2:Y:S01]  /*2570*/  LDL.128 R4, [R3+-0x10] ;  /* 0xfffff00003047983 */ /* 0x000ea20000100c00 */
[----:B------:R-:W0:Y:S01]  /*2580*/  MUFU.RCP R11, R22 ;  /* 0x00000016000b7308 */ /* 0x000e220000001000 */
[----:B------:R-:W-:Y:S02]  /*2590*/  BSSY.RECONVERGENT B3, `(.L_x_82) ;  /* 0x000000d000037945 */ /* 0x000fe40003800200 */
[----:B------:R1:W-:Y:S01]  /*25a0*/  STG.E desc[UR8][R20.64+-0x14], R13 ;  /* 0xffffec0d14007986 */ /* 0x0003e2000c101908 */
[----:B0-----:R-:W-:-:S04]  /*25b0*/  FFMA R0, R11, -R22, 1 ;  /* 0x3f8000000b007423 */ /* 0x001fc80000000816 */
[----:B------:R-:W-:Y:S01]  /*25c0*/  FFMA R11, R11, R0, R11 ;  /* 0x000000000b0b7223 */ /* 0x000fe2000000000b */
[----:B--2---:R-:W0:Y:S03]  /*25d0*/  FCHK P0, R4, R22 ;  /* 0x0000001604007302 */ /* 0x004e260000000000 */
[----:B------:R-:W-:-:S04]  /*25e0*/  FFMA R15, R11, R4, RZ ;  /* 0x000000040b0f7223 */ /* 0x000fc800000000ff */
[----:B------:R-:W-:-:S04]  /*25f0*/  FFMA R0, R15, -R22, R4 ;  /* 0x800000160f007223 */ /* 0x000fc80000000004 */
[----:B------:R-:W-:Y:S01]  /*2600*/  FFMA R11, R11, R0, R15 ;  /* 0x000000000b0b7223 */ /* 0x000fe2000000000f */
[----:B01----:R-:W-:Y:S06]  /*2610*/  @!P0 BRA `(.L_x_83) ;  /* 0x0000000000108947 */ /* 0x003fec0003800000 */
[----:B------:R-:W-:Y:S02]  /*2620*/  MOV R17, R4 ;  /* 0x0000000400117202 */ /* 0x000fe40000000f00 */
[----:B------:R-:W-:-:S07]  /*2630*/  MOV R4, 0x2650 ;  /* 0x0000265000047802 */ /* 0x000fce0000000f00 */
[----:B------:R-:W-:Y:S05]  /*2640*/  CALL.REL.NOINC `($__internal_1_$__cuda_sm3x_div_rn_noftz_f32_slowpath) ;  /* 0x0000001800387944 */ /* 0x000fea0003c00000 */
[----:B------:R-:W-:-:S07]  /*2650*/  MOV R11, R0 ;  /* 0x00000000000b7202 */ /* 0x000fce0000000f00 */
.L_x_83:
[----:B------:R-:W-:Y:S05]  /*2660*/  BSYNC.RECONVERGENT B3 ;  /* 0x0000000000037941 */ /* 0x000fea0003800200 */
.L_x_82:
        /* <DEDUP_REMOVED lines=13> */
.L_x_85:
[----:B------:R-:W-:Y:S05]  /*2740*/  BSYNC.RECONVERGENT B3 ;  /* 0x0000000000037941 */ /* 0x000fea0003800200 */
.L_x_84:
        /* <DEDUP_REMOVED lines=14> */
.L_x_87:
[----:B------:R-:W-:Y:S05]  /*2830*/  BSYNC.RECONVERGENT B3 ;  /* 0x0000000000037941 */ /* 0x000fea0003800200 */
.L_x_86:
        /* <DEDUP_REMOVED lines=13> */
.L_x_89:
[----:B------:R-:W-:Y:S05]  /*2910*/  BSYNC.RECONVERGENT B3 ;  /* 0x0000000000037941 */ /* 0x000fea0003800200 */
.L_x_88:
[----:B------:R-:W2:Y:S01]  /*2920*/  LDL.128 R4, [R3] ;  /* 0x0000000003047983 */ /* 0x000ea20000100c00 */
        /* <DEDUP_REMOVED lines=14> */
.L_x_91:
[----:B------:R-:W-:Y:S05]  /*2a10*/  BSYNC.RECONVERGENT B3 ;  /* 0x0000000000037941 */ /* 0x000fea0003800200 */
.L_x_90:
        /* <DEDUP_REMOVED lines=13> */
.L_x_93:
[----:B------:R-:W-:Y:S05]  /*2af0*/  BSYNC.RECONVERGENT B3 ;  /* 0x0000000000037941 */ /* 0x000fea0003800200 */
.L_x_92:
        /* <DEDUP_REMOVED lines=14> */
.L_x_95:
[----:B------:R-:W-:Y:S05]  /*2be0*/  BSYNC.RECONVERGENT B3 ;  /* 0x0000000000037941 */ /* 0x000fea0003800200 */
.L_x_94:
        /* <DEDUP_REMOVED lines=13> */
.L_x_97:
[----:B------:R-:W-:Y:S05]  /*2cc0*/  BSYNC.RECONVERGENT B3 ;  /* 0x0000000000037941 */ /* 0x000fea0003800200 */
.L_x_96:
[----:B------:R-:W2:Y:S01]  /*2cd0*/  LDL.128 R4, [R3+0x10] ;  /* 0x0000100003047983 */ /* 0x000ea20000100c00 */
        /* <DEDUP_REMOVED lines=14> */
.L_x_99:
[----:B------:R-:W-:Y:S05]  /*2dc0*/  BSYNC.RECONVERGENT B3 ;  /* 0x0000000000037941 */ /* 0x000fea0003800200 */
.L_x_98:
        /* <DEDUP_REMOVED lines=13> */
.L_x_101:
[----:B------:R-:W-:Y:S05]  /*2ea0*/  BSYNC.RECONVERGENT B3 ;  /* 0x0000000000037941 */ /* 0x000fea0003800200 */
.L_x_100:
        /* <DEDUP_REMOVED lines=14> */
.L_x_103:
[----:B------:R-:W-:Y:S05]  /*2f90*/  BSYNC.RECONVERGENT B3 ;  /* 0x0000000000037941 */ /* 0x000fea0003800200 */
.L_x_102:
        /* <DEDUP_REMOVED lines=13> */
.L_x_105:
[----:B------:R-:W-:Y:S05]  /*3070*/  BSYNC.RECONVERGENT B3 ;  /* 0x0000000000037941 */ /* 0x000fea0003800200 */
.L_x_104:
[----:B------:R0:W-:Y:S01]  /*3080*/  STG.E desc[UR8][R20.64+0x1c], R0 ;  /* 0x00001c0014007986 */ /* 0x0001e2000c101908 */
[----:B------:R-:W-:Y:S02]  /*3090*/  IADD3 R9, PT, PT, R9, 0x10, RZ ;  /* 0x0000001009097810 */ /* 0x000fe40007ffe0ff */
[----:B------:R-:W-:Y:S01]  /*30a0*/  IADD3 R3, PT, PT, R3, 0x40, RZ ;  /* 0x0000004003037810 */ /* 0x000fe20007ffe0ff */
[----:B------:R-:W-:Y:S06]  /*30b0*/  @P1 BRA `(.L_x_106) ;  /* 0xfffffff000381947 */ /* 0x000fec000383ffff */
.L_x_73:
[----:B------:R-:W-:Y:S05]  /*30c0*/  BSYNC.RECONVERGENT B0 ;  /* 0x0000000000007941 */ /* 0x000fea0003800200 */
.L_x_72:
[----:B------:R-:W-:-:S13]  /*30d0*/  ISETP.NE.AND P0, PT, R2, RZ, PT ;  /* 0x000000ff0200720c */ /* 0x000fda0003f05270 */
[----:B------:R-:W-:Y:S05]  /*30e0*/  @!P0 EXIT ;  /* 0x000000000000894d */ /* 0x000fea0003800000 */
[----:B------:R-:W5:Y:S01]  /*30f0*/  LDCU UR4, c[0x0][0x3bc] ;  /* 0x00007780ff0477ac */ /* 0x000f620008000800 */
[----:B------:R-:W-:Y:S01]  /*3100*/  ISETP.GE.U32.AND P0, PT, R2, 0x8, PT ;  /* 0x000000080200780c */ /* 0x000fe20003f06070 */
[----:B------:R-:W-:Y:S01]  /*3110*/  BSSY.RECONVERGENT B0, `(.L_x_107) ;  /* 0x000007f000007945 */ /* 0x000fe20003800200 */
[----:B-----5:R-:W-:-:S11]  /*3120*/  ULOP3.LUT UR4, UR4, 0x7, URZ, 0xc0, !UPT ;  /* 0x0000000704047892 */ /* 0x020fd6000f8ec0ff */
[----:B------:R-:W-:Y:S05]  /*3130*/  @!P0 BRA `(.L_x_108) ;  /* 0x0000000400f08947 */ /* 0x000fea0003800000 */
[----:B------:R-:W-:-:S05]  /*3140*/  LEA R2, R8, UR18, 0x2 ;  /* 0x0000001208027c11 */ /* 0x000fca000f8e10ff */
[----:B0-----:R-:W5:Y:S01]  /*3150*/  LDL R17, [R2] ;  /* 0x0000000002117983 */ /* 0x001f620000100800 */
[----:B------:R-:W0:Y:S01]  /*3160*/  MUFU.RCP R3, R22 ;  /* 0x0000001600037308 */ /* 0x000e220000001000 */
[----:B------:R-:W-:Y:S01]  /*3170*/  BSSY.RECONVERGENT B3, `(.L_x_109) ;  /* 0x000000c000037945 */ /* 0x000fe20003800200 */
[----:B--234-:R-:W-:Y:S01]  /*3180*/  IADD3 R6, PT, PT, R25, R8, RZ ;  /* 0x0000000819067210 */ /* 0x01cfe20007ffe0ff */
[----:B0-----:R-:W-:-:S04]  /*3190*/  FFMA R0, R3, -R22, 1 ;  /* 0x3f80000003007423 */ /* 0x001fc80000000816 */
[----:B------:R-:W-:Y:S01]  /*31a0*/  FFMA R0, R3, R0, R3 ;  /* 0x0000000003007223 */ /* 0x000fe20000000003 */
[----:B-----5:R-:W0:Y:S03]  /*31b0*/  FCHK P0, R17, R22 ;  /* 0x0000001611007302 */ /* 0x020e260000000000 */
[----:B------:R-:W-:-:S04]  /*31c0*/  FFMA R3, R0, R17, RZ ;  /* 0x0000001100037223 */ /* 0x000fc800000000ff */
[----:B------:R-:W-:-:S04]  /*31d0*/  FFMA R4, R3, -R22, R17 ;  /* 0x8000001603047223 */ /* 0x000fc80000000011 */
[----:B------:R-:W-:Y:S01]  /*31e0*/  FFMA R3, R0, R4, R3 ;  /* 0x0000000400037223 */ /* 0x000fe20000000003 */
[----:B0-----:R-:W-:Y:S06]  /*31f0*/  @!P0 BRA `(.L_x_110) ;  /* 0x00000000000c8947 */ /* 0x001fec0003800000 */
[----:B------:R-:W-:-:S07]  /*3200*/  MOV R4, 0x3220 ;  /* 0x0000322000047802 */ /* 0x000fce0000000f00 */
[----:B-1----:R-:W-:Y:S05]  /*3210*/  CALL.REL.NOINC `($__internal_1_$__cuda_sm3x_div_rn_noftz_f32_slowpath) ;  /* 0x0000000c00447944 */ /* 0x002fea0003c00000 */
[----:B------:R-:W-:-:S07]  /*3220*/  MOV R3, R0 ;  /* 0x0000000000037202 */ /* 0x000fce0000000f00 */
.L_x_110:
[----:B------:R-:W-:Y:S05]  /*3230*/  BSYNC.RECONVERGENT B3 ;  /* 0x0000000000037941 */ /* 0x000fea0003800200 */
.L_x_109:
[----:B------:R-:W2:Y:S01]  /*3240*/  LDL R17, [R2+0x4] ;  /* 0x0000040002117983 */ /* 0x000ea20000100800 */
[----:B------:R-:W0:Y:S01]  /*3250*/  LDC.64 R4, c[0x0][0x3a0] ;  /* 0x0000e800ff047b82 */ /* 0x000e220000000a00 */
[----:B-1----:R-:W1:Y:S01]  /*3260*/  MUFU.RCP R9, R22 ;  /* 0x0000001600097308 */ /* 0x002e620000001000 */
[----:B------:R-:W-:Y:S01]  /*3270*/  BSSY.RECONVERGENT B3, `(.L_x_111) ;  /* 0x000000d000037945 */ /* 0x000fe20003800200 */
[----:B-1----:R-:W-:-:S04]  /*3280*/  FFMA R0, R9, -R22, 1 ;  /* 0x3f80000009007423 */ /* 0x002fc80000000816 */
[----:B------:R-:W-:Y:S01]  /*3290*/  FFMA R0, R9, R0, R9 ;  /* 0x0000000009007223 */ /* 0x000fe20000000009 */
[----:B0-----:R-:W-:-:S05]  /*32a0*/  IMAD.WIDE R6, R6, 0x4, R4 ;  /* 0x0000000406067825 */ /* 0x001fca00078e0204 */
[----:B------:R0:W-:Y:S01]  /*32b0*/  STG.E desc[UR8][R6.64], R3 ;  /* 0x0000000306007986 */ /* 0x0001e2000c101908 */
[----:B--2---:R-:W1:Y:S01]  /*32c0*/  FCHK P0, R17, R22 ;  /* 0x0000001611007302 */ /* 0x004e620000000000 */
[----:B------:R-:W-:-:S04]  /*32d0*/  FFMA R5, R0, R17, RZ ;  /* 0x0000001100057223 */ /* 0x000fc800000000ff */
[----:B------:R-:W-:-:S04]  /*32e0*/  FFMA R4, R5, -R22, R17 ;  /* 0x8000001605047223 */ /* 0x000fc80000000011 */
[----:B------:R-:W-:Y:S01]  /*32f0*/  FFMA R5, R0, R4, R5 ;  /* 0x0000000400057223 */ /* 0x000fe20000000005 */
[----:B01----:R-:W-:Y:S06]  /*3300*/  @!P0 BRA `(.L_x_112) ;  /* 0x00000000000c8947 */ /* 0x003fec0003800000 */
[----:B------:R-:W-:-:S07]  /*3310*/  MOV R4, 0x3330 ;  /* 0x0000333000047802 */ /* 0x000fce0000000f00 */
[----:B------:R-:W-:Y:S05]  /*3320*/  CALL.REL.NOINC `($__internal_1_$__cuda_sm3x_div_rn_noftz_f32_slowpath) ;  /* 0x0000000c00007944 */ /* 0x000fea0003c00000 */
[----:B------:R-:W-:-:S07]  /*3330*/  MOV R5, R0 ;  /* 0x0000000000057202 */ /* 0x000fce0000000f00 */
.L_x_112:
[----:B------:R-:W-:Y:S05]  /*3340*/  BSYNC.RECONVERGENT B3 ;  /* 0x0000000000037941 */ /* 0x000fea0003800200 */
.L_x_111:
[----:B------:R-:W2:Y:S01]  /*3350*/  LDL R17, [R2+0x8] ;  /* 0x0000080002117983 */ /* 0x000ea20000100800 */
        /* <DEDUP_REMOVED lines=10> */
[----:B------:R-:W-:-:S07]  /*3400*/  MOV R4, 0x3420 ;  /* 0x0000342000047802 */ /* 0x000fce0000000f00 */
[----:B------:R-:W-:Y:S05]  /*3410*/  CALL.REL.NOINC `($__internal_1_$__cuda_sm3x_div_rn_noftz_f32_slowpath) ;  /* 0x0000000800c47944 */ /* 0x000fea0003c00000 */
[----:B------:R-:W-:-:S07]  /*3420*/  MOV R3, R0 ;  /* 0x0000000000037202 */ /* 0x000fce0000000f00 */
.L_x_114:
[----:B------:R-:W-:Y:S05]  /*3430*/  BSYNC.RECONVERGENT B3 ;  /* 0x0000000000037941 */ /* 0x000fea0003800200 */
.L_x_113:
        /* <DEDUP_REMOVED lines=14> */
.L_x_116:
[----:B------:R-:W-:Y:S05]  /*3520*/  BSYNC.RECONVERGENT B3 ;  /* 0x0000000000037941 */ /* 0x000fea0003800200 */
.L_x_115:
        /* <DEDUP_REMOVED lines=14> */
.L_x_118:
[----:B------:R-:W-:Y:S05]  /*3610*/  BSYNC.RECONVERGENT B3 ;  /* 0x0000000000037941 */ /* 0x000fea0003800200 */
.L_x_117:
        /* <DEDUP_REMOVED lines=14> */
.L_x_120:
[----:B------:R-:W-:Y:S05]  /*3700*/  BSYNC.RECONVERGENT B3 ;  /* 0x0000000000037941 */ /* 0x000fea0003800200 */
.L_x_119:
        /* <DEDUP_REMOVED lines=14> */
.L_x_122:
[----:B------:R-:W-:Y:S05]  /*37f0*/  BSYNC.RECONVERGENT B3 ;  /* 0x0000000000037941 */ /* 0x000fea0003800200 */
.L_x_121:
        /* <DEDUP_REMOVED lines=13> */
.L_x_124:
[----:B------:R-:W-:Y:S05]  /*38d0*/  BSYNC.RECONVERGENT B3 ;  /* 0x0000000000037941 */ /* 0x000fea0003800200 */
.L_x_123:
[----:B------:R0:W-:Y:S01]  /*38e0*/  STG.E desc[UR8][R6.64+0x1c], R0 ;  /* 0x00001c0006007986 */ /* 0x0001e2000c101908 */
[----:B------:R-:W-:-:S07]  /*38f0*/  IADD3 R8, PT, PT, R8, 0x8, RZ ;  /* 0x0000000808087810 */ /* 0x000fce0007ffe0ff */
.L_x_108:
[----:B------:R-:W-:Y:S05]  /*3900*/  BSYNC.RECONVERGENT B0 ;  /* 0x0000000000007941 */ /* 0x000fea0003800200 */
.L_x_107:
[----:B------:R-:W-:-:S13]  /*3910*/  ISETP.NE.AND P0, PT, RZ, UR4, PT ;  /* 0x00000004ff007c0c */ /* 0x000fda000bf05270 */
[----:B------:R-:W-:Y:S05]  /*3920*/  @!P0 EXIT ;  /* 0x000000000000894d */ /* 0x000fea0003800000 */
[----:B------:R-:W5:Y:S01]  /*3930*/  LDCU UR5, c[0x0][0x3bc] ;  /* 0x00007780ff0577ac */ /* 0x000f620008000800 */
[----:B------:R-:W-:Y:S02]  /*3940*/  UISETP.GE.U32.AND UP0, UPT, UR4, 0x4, UPT ;  /* 0x000000040400788c */ /* 0x000fe4000bf06070 */
[----:B-----5:R-:W-:-:S07]  /*3950*/  ULOP3.LUT UR5, UR5, 0x3, URZ, 0xc0, !UPT ;  /* 0x0000000305057892 */ /* 0x020fce000f8ec0ff */
[----:B------:R-:W-:Y:S05]  /*3960*/  BRA.U !UP0, `(.L_x_125) ;  /* 0x0000000508007547 */ /* 0x000fea000b800000 */
[----:B------:R-:W-:-:S05]  /*3970*/  LEA R2, R8, UR18, 0x2 ;  /* 0x0000001208027c11 */ /* 0x000fca000f8e10ff */
[----:B0-----:R-:W5:Y:S01]  /*3980*/  LDL R17, [R2] ;  /* 0x0000000002117983 */ /* 0x001f620000100800 */
[----:B------:R-:W0:Y:S01]  /*3990*/  MUFU.RCP R3, R22 ;  /* 0x0000001600037308 */ /* 0x000e220000001000 */
[----:B------:R-:W-:Y:S01]  /*39a0*/  BSSY.RECONVERGENT B0, `(.L_x_126) ;  /* 0x000000c000007945 */ /* 0x000fe20003800200 */
[----:B0-----:R-:W-:-:S04]  /*39b0*/  FFMA R0, R3, -R22, 1 ;  /* 0x3f80000003007423 */ /* 0x001fc80000000816 */
[----:B------:R-:W-:Y:S01]  /*39c0*/  FFMA R0, R3, R0, R3 ;  /* 0x0000000003007223 */ /* 0x000fe20000000003 */
[----:B------:R-:W-:Y:S01]  /*39d0*/  IADD3 R3, PT, PT, R25, R8, RZ ;  /* 0x0000000819037210 */ /* 0x000fe20007ffe0ff */
[----:B-----5:R-:W0:Y:S02]  /*39e0*/  FCHK P0, R17, R22 ;  /* 0x0000001611007302 */ /* 0x020e240000000000 */
[----:B----4-:R-:W-:-:S04]  /*39f0*/  FFMA R5, R0, R17, RZ ;  /* 0x0000001100057223 */ /* 0x010fc800000000ff */
[----:B------:R-:W-:-:S04]  /*3a00*/  FFMA R4, R5, -R22, R17 ;  /* 0x8000001605047223 */ /* 0x000fc80000000011 */
[----:B------:R-:W-:Y:S01]  /*3a10*/  FFMA R5, R0, R4, R5 ;  /* 0x0000000400057223 */ /* 0x000fe20000000005 */
[----:B0-----:R-:W-:Y:S06]  /*3a20*/  @!P0 BRA `(.L_x_127) ;  /* 0x00000000000c8947 */ /* 0x001fec0003800000 */
[----:B------:R-:W-:-:S07]  /*3a30*/  MOV R4, 0x3a50 ;  /* 0x00003a5000047802 */ /* 0x000fce0000000f00 */
[----:B-123--:R-:W-:Y:S05]  /*3a40*/  CALL.REL.NOINC `($__internal_1_$__cuda_sm3x_div_rn_noftz_f32_slowpath) ;  /* 0x0000000400387944 */ /* 0x00efea0003c00000 */
[----:B------:R-:W-:-:S07]  /*3a50*/  MOV R5, R0 ;  /* 0x0000000000057202 */ /* 0x000fce0000000f00 */
.L_x_127:
[----:B------:R-:W-:Y:S05]  /*3a60*/  BSYNC.RECONVERGENT B0 ;  /* 0x0000000000007941 */ /* 0x000fea0003800200 */
.L_x_126:
[----:B------:R-:W4:Y:S01]  /*3a70*/  LDL R17, [R2+0x4] ;  /* 0x0000040002117983 */ /* 0x000f220000100800 */
[----:B--23--:R-:W0:Y:S01]  /*3a80*/  LDC.64 R6, c[0x0][0x3a0] ;  /* 0x0000e800ff067b82 */ /* 0x00ce220000000a00 */
[----:B-1----:R-:W1:Y:S01]  /*3a90*/  MUFU.RCP R9, R22 ;  /* 0x0000001600097308 */ /* 0x002e620000001000 */
[----:B------:R-:W-:Y:S01]  /*3aa0*/  BSSY.RECONVERGENT B0, `(.L_x_128) ;  /* 0x000000d000007945 */ /* 0x000fe20003800200 */
[----:B-1----:R-:W-:-:S04]  /*3ab0*/  FFMA R0, R9, -R22, 1 ;  /* 0x3f80000009007423 */ /* 0x002fc80000000816 */
[----:B------:R-:W-:Y:S01]  /*3ac0*/  FFMA R0, R9, R0, R9 ;  /* 0x0000000009007223 */ /* 0x000fe20000000009 */
[----:B0-----:R-:W-:-:S05]  /*3ad0*/  IMAD.WIDE R6, R3, 0x4, R6 ;  /* 0x0000000403067825 */ /* 0x001fca00078e0206 */
[----:B------:R0:W-:Y:S01]  /*3ae0*/  STG.E desc[UR8][R6.64], R5 ;  /* 0x0000000506007986 */ /* 0x0001e2000c101908 */
[----:B----4-:R-:W1:Y:S01]  /*3af0*/  FCHK P0, R17, R22 ;  /* 0x0000001611007302 */ /* 0x010e620000000000 */
[----:B------:R-:W-:-:S04]  /*3b00*/  FFMA R3, R0, R17, RZ ;  /* 0x0000001100037223 */ /* 0x000fc800000000ff */
[----:B------:R-:W-:-:S04]  /*3b10*/  FFMA R4, R3, -R22, R17 ;  /* 0x8000001603047223 */ /* 0x000fc80000000011 */
[----:B------:R-:W-:Y:S01]  /*3b20*/  FFMA R3, R0, R4, R3 ;  /* 0x0000000400037223 */ /* 0x000fe20000000003 */
[----:B01----:R-:W-:Y:S06]  /*3b30*/  @!P0 BRA `(.L_x_129) ;  /* 0x00000000000c8947 */ /* 0x003fec0003800000 */
[----:B------:R-:W-:-:S07]  /*3b40*/  MOV R4, 0x3b60 ;  /* 0x00003b6000047802 */ /* 0x000fce0000000f00 */
[----:B------:R-:W-:Y:S05]  /*3b50*/  CALL.REL.NOINC `($__internal_1_$__cuda_sm3x_div_rn_noftz_f32_slowpath) ;  /* 0x0000000000f47944 */ /* 0x000fea0003c00000 */
[----:B------:R-:W-:-:S07]  /*3b60*/  MOV R3, R0 ;  /* 0x0000000000037202 */ /* 0x000fce0000000f00 */
.L_x_129:
[----:B------:R-:W-:Y:S05]  /*3b70*/  BSYNC.RECONVERGENT B0 ;  /* 0x0000000000007941 */ /* 0x000fea0003800200 */
.L_x_128:
        /* <DEDUP_REMOVED lines=14> */
.L_x_131:
[----:B------:R-:W-:Y:S05]  /*3c60*/  BSYNC.RECONVERGENT B0 ;  /* 0x0000000000007941 */ /* 0x000fea0003800200 */
.L_x_130:
        /* <DEDUP_REMOVED lines=13> */
.L_x_133:
[----:B------:R-:W-:Y:S05]  /*3d40*/  BSYNC.RECONVERGENT B0 ;  /* 0x0000000000007941 */ /* 0x000fea0003800200 */
.L_x_132:
[----:B------:R0:W-:Y:S01]  /*3d50*/  STG.E desc[UR8][R6.64+0xc], R0 ;  /* 0x00000c0006007986 */ /* 0x0001e2000c101908 */
[----:B------:R-:W-:-:S07]  /*3d60*/  IADD3 R8, PT, PT, R8, 0x4, RZ ;  /* 0x0000000408087810 */ /* 0x000fce0007ffe0ff */
.L_x_125:
[----:B------:R-:W-:-:S13]  /*3d70*/  ISETP.NE.AND P0, PT, RZ, UR5, PT ;  /* 0x00000005ff007c0c */ /* 0x000fda000bf05270 */
[----:B------:R-:W-:Y:S05]  /*3d80*/  @!P0 EXIT ;  /* 0x000000000000894d */ /* 0x000fea0003800000 */
[----:B------:R-:W0:Y:S01]  /*3d90*/  LDC.64 R2, c[0x0][0x3a0] ;  /* 0x0000e800ff027b82 */ /* 0x000e220000000a00 */
[----:B----4-:R-:W-:Y:S01]  /*3da0*/  HFMA2 R5, -RZ, RZ, 0, 2.384185791015625e-07 ;  /* 0x00000004ff057431 */ /* 0x010fe200000001ff */
[----:B------:R-:W-:Y:S01]  /*3db0*/  IADD3 R25, PT, PT, R25, R8, RZ ;  /* 0x0000000819197210 */ /* 0x000fe20007ffe0ff */
[----:B------:R-:W-:-:S03]  /*3dc0*/  UIADD3 UR4, UPT, UPT, -UR5, URZ, URZ ;  /* 0x000000ff05047290 */ /* 0x000fc6000fffe1ff */
[----:B------:R-:W-:-:S09]  /*3dd0*/  IMAD R8, R8, R5, UR18 ;  /* 0x0000001208087e24 */ /* 0x000fd2000f8e0205 */
.L_x_136:
[----:B0---4-:R-:W4:Y:S01]  /*3de0*/  LDL R17, [R8] ;  /* 0x0000000008117983 */ /* 0x011f220000100800 */
[----:B------:R-:W0:Y:S01]  /*3df0*/  MUFU.RCP R5, R22 ;  /* 0x0000001600057308 */ /* 0x000e220000001000 */
[----:B------:R-:W-:Y:S01]  /*3e00*/  UIADD3 UR4, UPT, UPT, UR4, 0x1, URZ ;  /* 0x0000000104047890 */ /* 0x000fe2000fffe0ff */
[----:B------:R-:W-:Y:S01]  /*3e10*/  BSSY.RECONVERGENT B0, `(.L_x_134) ;  /* 0x000000c000007945 */ /* 0x000fe20003800200 */
[----:B--23--:R-:W-:Y:S02]  /*3e20*/  IMAD.WIDE R6, R25, 0x4, R2 ;  /* 0x0000000419067825 */ /* 0x00cfe400078e0202 */
[----:B------:R-:W-:Y:S02]  /*3e30*/  UISETP.NE.AND UP0, UPT, UR4, URZ, UPT ;  /* 0x000000ff0400728c */ /* 0x000fe4000bf05270 */
[----:B0-----:R-:W-:-:S04]  /*3e40*/  FFMA R0, R5, -R22, 1 ;  /* 0x3f80000005007423 */ /* 0x001fc80000000816 */
[----:B------:R-:W-:Y:S01]  /*3e50*/  FFMA R0, R5, R0, R5 ;  /* 0x0000000005007223 */ /* 0x000fe20000000005 */
[----:B----4-:R-:W0:Y:S03]  /*3e60*/  FCHK P0, R17, R22 ;  /* 0x0000001611007302 */ /* 0x010e260000000000 */
[----:B------:R-:W-:-:S04]  /*3e70*/  FFMA R5, R0, R17, RZ ;  /* 0x0000001100057223 */ /* 0x000fc800000000ff */
[----:B------:R-:W-:-:S04]  /*3e80*/  FFMA R4, R5, -R22, R17 ;  /* 0x8000001605047223 */ /* 0x000fc80000000011 */
[----:B------:R-:W-:Y:S01]  /*3e90*/  FFMA R0, R0, R4, R5 ;  /* 0x0000000400007223 */ /* 0x000fe20000000005 */
[----:B0-----:R-:W-:Y:S06]  /*3ea0*/  @!P0 BRA `(.L_x_135) ;  /* 0x0000000000088947 */ /* 0x001fec0003800000 */
[----:B------:R-:W-:-:S07]  /*3eb0*/  MOV R4, 0x3ed0 ;  /* 0x00003ed000047802 */ /* 0x000fce0000000f00 */
[----:B-1----:R-:W-:Y:S05]  /*3ec0*/  CALL.REL.NOINC `($__internal_1_$__cuda_sm3x_div_rn_noftz_f32_slowpath) ;  /* 0x0000000000187944 */ /* 0x002fea0003c00000 */
.L_x_135:
[----:B------:R-:W-:Y:S05]  /*3ed0*/  BSYNC.RECONVERGENT B0 ;  /* 0x0000000000007941 */ /* 0x000fea0003800200 */
.L_x_134:
[----:B------:R4:W-:Y:S01]  /*3ee0*/  STG.E desc[UR8][R6.64], R0 ;  /* 0x0000000006007986 */ /* 0x0009e2000c101908 */
[----:B------:R-:W-:Y:S02]  /*3ef0*/  IADD3 R8, PT, PT, R8, 0x4, RZ ;  /* 0x0000000408087810 */ /* 0x000fe40007ffe0ff */
[----:B------:R-:W-:Y:S01]  /*3f00*/  IADD3 R25, PT, PT, R25, 0x1, RZ ;  /* 0x0000000119197810 */ /* 0x000fe20007ffe0ff */
[----:B------:R-:W-:Y:S06]  /*3f10*/  BRA.U UP0, `(.L_x_136) ;  /* 0xfffffffd00b07547 */ /* 0x000fec000b83ffff */
[----:B------:R-:W-:Y:S05]  /*3f20*/  EXIT ;  /* 0x000000000000794d */ /* 0x000fea0003800000 */
        .weak           $__internal_1_$__cuda_sm3x_div_rn_noftz_f32_slowpath
        .type           $__internal_1_$__cuda_sm3x_div_rn_noftz_f32_slowpath,@function
        .size           $__internal_1_$__cuda_sm3x_div_rn_noftz_f32_slowpath,(.L_x_252 - $__internal_1_$__cuda_sm3x_div_rn_noftz_f32_slowpath)
$__internal_1_$__cuda_sm3x_div_rn_noftz_f32_slowpath:
[----:B------:R-:W-:Y:S01]  /*3f30*/  SHF.R.U32.HI R11, RZ, 0x17, R22 ;  /* 0x00000017ff0b7819 */ /* 0x000fe20000011616 */
[----:B------:R-:W-:Y:S01]  /*3f40*/  BSSY.RECONVERGENT B1, `(.L_x_137) ;  /* 0x0000065000017945 */ /* 0x000fe20003800200 */
[----:B------:R-:W-:Y:S02]  /*3f50*/  SHF.R.U32.HI R14, RZ, 0x17, R17 ;  /* 0x00000017ff0e7819 */ /* 0x000fe40000011611 */
[----:B------:R-:W-:Y:S02]  /*3f60*/  LOP3.LUT R11, R11, 0xff, RZ, 0xc0, !PT ;  /* 0x000000ff0b0b7812 */ /* 0x000fe400078ec0ff */
[----:B------:R-:W-:Y:S02]  /*3f70*/  LOP3.LUT R14, R14, 0xff, RZ, 0xc0, !PT ;  /* 0x000000ff0e0e7812 */ /* 0x000fe400078ec0ff */
[----:B------:R-:W-:Y:S02]  /*3f80*/  IADD3 R0, PT, PT, R11, -0x1, RZ ;  /* 0xffffffff0b007810 */ /* 0x000fe40007ffe0ff */
[----:B------:R-:W-:-:S02]  /*3f90*/  IADD3 R12, PT, PT, R14, -0x1, RZ ;  /* 0xffffffff0e0c7810 */ /* 0x000fc40007ffe0ff */
[----:B------:R-:W-:Y:S02]  /*3fa0*/  ISETP.GT.U32.AND P0, PT, R0, 0xfd, PT ;  /* 0x000000fd0000780c */ /* 0x000fe40003f04070 */
[----:B------:R-:W-:Y:S02]  /*3fb0*/  MOV R0, R22 ;  /* 0x0000001600007202 */ /* 0x000fe40000000f00 */
[----:B------:R-:W-:-:S13]  /*3fc0*/  ISETP.GT.U32.OR P0, PT, R12, 0xfd, P0 ;  /* 0x000000fd0c00780c */ /* 0x000fda0000704470 */
[----:B------:R-:W-:Y:S01]  /*3fd0*/  @!P0 MOV R12, RZ ;  /* 0x000000ff000c8202 */ /* 0x000fe20000000f00 */
        /* <DEDUP_REMOVED lines=17> */
[----:B------:R-:W-:-:S04]  /*40f0*/  IADD3 R12, PT, PT, R14, -0x1, RZ ;  /* 0xffffffff0e0c7810 */ /* 0x000fc80007ffe0ff */
[----:B------:R-:W-:Y:S02]  /*4100*/  ISETP.GE.AND P0, PT, R12, RZ, PT ;  /* 0x000000ff0c00720c */ /* 0x000fe40003f06270 */
[----:B------:R-:W-:-:S04]  /*4110*/  IADD3 R12, PT, PT, R11, -0x1, RZ ;  /* 0xffffffff0b0c7810 */ /* 0x000fc80007ffe0ff */
[----:B------:R-:W-:-:S07]  /*4120*/  ISETP.GE.AND P2, PT, R12, RZ, PT ;  /* 0x000000ff0c00720c */ /* 0x000fce0003f46270 */
[----:B------:R-:W-:Y:S01]  /*4130*/  @P0 MOV R12, RZ ;  /* 0x000000ff000c0202 */ /* 0x000fe20000000f00 */
[----:B------:R-:W-:Y:S01]  /*4140*/  @!P0 FFMA R17, R17, 1.84467440737095516160e+19, RZ ;  /* 0x5f80000011118823 */ /* 0x000fe200000000ff */
[----:B------:R-:W-:-:S04]  /*4150*/  @!P0 MOV R12, 0xffffffc0 ;  /* 0xffffffc0000c8802 */ /* 0x000fc80000000f00 */
[----:B------:R-:W-:Y:S01]  /*4160*/  @!P2 FFMA R0, R22, 1.84467440737095516160e+19, RZ ;  /* 0x5f8000001600a823 */ /* 0x000fe200000000ff */
[----:B------:R-:W-:-:S07]  /*4170*/  @!P2 IADD3 R12, PT, PT, R12, 0x40, RZ ;  /* 0x000000400c0ca810 */ /* 0x000fce0007ffe0ff */
.L_x_138:
[----:B------:R-:W-:Y:S01]  /*4180*/  LEA R23, R11, 0xc0800000, 0x17 ;  /* 0xc08000000b177811 */ /* 0x000fe200078eb8ff */
[----:B------:R-:W-:Y:S01]  /*4190*/  BSSY.RECONVERGENT B2, `(.L_x_143) ;  /* 0x0000036000027945 */ /* 0x000fe20003800200 */
[----:B------:R-:W-:Y:S02]  /*41a0*/  IADD3 R14, PT, PT, R14, -0x7f, RZ ;  /* 0xffffff810e0e7810 */ /* 0x000fe40007ffe0ff */
[----:B------:R-:W-:-:S03]  /*41b0*/  IADD3 R23, PT, PT, -R23, R0, RZ ;  /* 0x0000000017177210 */ /* 0x000fc60007ffe1ff */
[----:B------:R-:W-:Y:S01]  /*41c0*/  IMAD R0, R14, -0x800000, R17 ;  /* 0xff8000000e007824 */ /* 0x000fe200078e0211 */
[----:B------:R-:W0:Y:S01]  /*41d0*/  MUFU.RCP R16, R23 ;  /* 0x0000001700107308 */ /* 0x000e220000001000 */
[----:B------:R-:W-:-:S04]  /*41e0*/  FADD.FTZ R15, -R23, -RZ ;  /* 0x800000ff170f7221 */ /* 0x000fc80000010100 */
[----:B0-----:R-:W-:-:S04]  /*41f0*/  FFMA R13, R16, R15, 1 ;  /* 0x3f800000100d7423 */ /* 0x001fc8000000000f */
[----:B------:R-:W-:-:S04]  /*4200*/  FFMA R13, R16, R13, R16 ;  /* 0x0000000d100d7223 */ /* 0x000fc80000000010 */
[----:B------:R-:W-:-:S04]  /*4210*/  FFMA R16, R0, R13, RZ ;  /* 0x0000000d00107223 */ /* 0x000fc800000000ff */
[----:B------:R-:W-:-:S04]  /*4220*/  FFMA R17, R15, R16, R0 ;  /* 0x000000100f117223 */ /* 0x000fc80000000000 */
[----:B------:R-:W-:Y:S01]  /*4230*/  FFMA R16, R13, R17, R16 ;  /* 0x000000110d107223 */ /* 0x000fe20000000010 */
[----:B------:R-:W-:-:S03]  /*4240*/  IADD3 R17, PT, PT, R14, 0x7f, -R11 ;  /* 0x0000007f0e117810 */ /* 0x000fc60007ffe80b */
[----:B------:R-:W-:Y:S01]  /*4250*/  FFMA R15, R15, R16, R0 ;  /* 0x000000100f0f7223 */ /* 0x000fe20000000000 */
[----:B------:R-:W-:-:S03]  /*4260*/  IADD3 R17, PT, PT, R17, R12, RZ ;  /* 0x0000000c11117210 */ /* 0x000fc60007ffe0ff */
        /* <DEDUP_REMOVED lines=14> */
[CCC-:B------:R-:W-:Y:S01]  /*4350*/  FFMA.RZ R12, R13.reuse, R15.reuse, R16.reuse ;  /* 0x0000000f0d0c7223 */ /* 0x1c0fe2000000c010 */
[CCC-:B------:R-:W-:Y:S01]  /*4360*/  FFMA.RP R14, R13.reuse, R15.reuse, R16.reuse ;  /* 0x0000000f0d0e7223 */ /* 0x1c0fe20000008010 */
[----:B------:R-:W-:Y:S01]  /*4370*/  FFMA.RM R15, R13, R15, R16 ;  /* 0x0000000f0d0f7223 */ /* 0x000fe20000004010 */
[C---:B------:R-:W-:Y:S02]  /*4380*/  IADD3 R13, PT, PT, R11.reuse, 0x20, RZ ;  /* 0x000000200b0d7810 */ /* 0x040fe40007ffe0ff */
[----:B------:R-:W-:Y:S02]  /*4390*/  LOP3.LUT R12, R12, 0x7fffff, RZ, 0xc0, !PT ;  /* 0x007fffff0c0c7812 */ /* 0x000fe400078ec0ff */
[C---:B------:R-:W-:Y:S02]  /*43a0*/  ISETP.NE.AND P3, PT, R11.reuse, RZ, PT ;  /* 0x000000ff0b00720c */ /* 0x040fe40003f65270 */
[----:B------:R-:W-:Y:S02]  /*43b0*/  LOP3.LUT R12, R12, 0x800000, RZ, 0xfc, !PT ;  /* 0x008000000c0c7812 */ /* 0x000fe400078efcff */
[----:B------:R-:W-:-:S02]  /*43c0*/  ISETP.NE.AND P2, PT, R11, RZ, PT ;  /* 0x000000ff0b00720c */ /* 0x000fc40003f45270 */
[----:B------:R-:W-:Y:S02]  /*43d0*/  IADD3 R11, PT, PT, -R11, RZ, RZ ;  /* 0x000000ff0b0b7210 */ /* 0x000fe40007ffe1ff */
[----:B------:R-:W-:Y:S02]  /*43e0*/  SHF.L.U32 R13, R12, R13, RZ ;  /* 0x0000000d0c0d7219 */ /* 0x000fe400000006ff */
[----:B------:R-:W-:Y:S02]  /*43f0*/  FSETP.NEU.FTZ.AND P0, PT, R14, R15, PT ;  /* 0x0000000f0e00720b */ /* 0x000fe40003f1d000 */
[----:B------:R-:W-:Y:S02]  /*4400*/  SEL R11, R11, RZ, P3 ;  /* 0x000000ff0b0b7207 */ /* 0x000fe40001800000 */
[----:B------:R-:W-:Y:S02]  /*4410*/  ISETP.NE.AND P2, PT, R13, RZ, P2 ;  /* 0x000000ff0d00720c */ /* 0x000fe40001745270 */
[----:B------:R-:W-:-:S02]  /*4420*/  SHF.R.U32.HI R14, RZ, R11, R12 ;  /* 0x0000000bff0e7219 */ /* 0x000fc4000001160c */
[----:B------:R-:W-:Y:S02]  /*4430*/  PLOP3.LUT P0, PT, P0, P2, PT, 0xf8, 0x8f ;  /* 0x00000000008f781c */ /* 0x000fe40000705f70 */
[----:B------:R-:W-:Y:S02]  /*4440*/  SHF.R.U32.HI R12, RZ, 0x1, R14 ;  /* 0x00000001ff0c7819 */ /* 0x000fe4000001160e */
[----:B------:R-:W-:-:S04]  /*4450*/  SEL R11, RZ, 0x1, !P0 ;  /* 0x00000001ff0b7807 */ /* 0x000fc80004000000 */
[----:B------:R-:W-:-:S04]  /*4460*/  LOP3.LUT R11, R11, 0x1, R12, 0xf8, !PT ;  /* 0x000000010b0b7812 */ /* 0x000fc800078ef80c */
[----:B------:R-:W-:-:S04]  /*4470*/  LOP3.LUT R11, R11, R14, RZ, 0xc0, !PT ;  /* 0x0000000e0b0b7212 */ /* 0x000fc800078ec0ff */
[----:B------:R-:W-:-:S04]  /*4480*/  IADD3 R11, PT, PT, R12, R11, RZ ;  /* 0x0000000b0c0b7210 */ /* 0x000fc80007ffe0ff */
[----:B------:R-:W-:Y:S01]  /*4490*/  LOP3.LUT R0, R11, R0, RZ, 0xfc, !PT ;  /* 0x000000000b007212 */ /* 0x000fe200078efcff */
[----:B------:R-:W-:Y:S06]  /*44a0*/  BRA `(.L_x_146) ;  /* 0x0000000000107947 */ /* 0x000fec0003800000 */
.L_x_145:
[----:B------:R-:W-:-:S04]  /*44b0*/  LOP3.LUT R0, R0, 0x80000000, RZ, 0xc0, !PT ;  /* 0x8000000000007812 */ /* 0x000fc800078ec0ff */
[----:B------:R-:W-:Y:S01]  /*44c0*/  LOP3.LUT R0, R0, 0x7f800000, RZ, 0xfc, !PT ;  /* 0x7f80000000007812 */ /* 0x000fe200078efcff */
[----:B------:R-:W-:Y:S06]  /*44d0*/  BRA `(.L_x_146) ;  /* 0x0000000000047947 */ /* 0x000fec0003800000 */
.L_x_144:
[----:B------:R-:W-:-:S07]  /*44e0*/  LEA R0, R17, R0, 0x17 ;  /* 0x0000000011007211 */ /* 0x000fce00078eb8ff */
.L_x_146:
[----:B------:R-:W-:Y:S05]  /*44f0*/  BSYNC.RECONVERGENT B2 ;  /* 0x0000000000027941 */ /* 0x000fea0003800200 */
.L_x_143:
[----:B------:R-:W-:Y:S05]  /*4500*/  BRA `(.L_x_147) ;  /* 0x0000000000207947 */ /* 0x000fea0003800000 */
.L_x_142:
[----:B------:R-:W-:-:S04]  /*4510*/  LOP3.LUT R0, R0, 0x80000000, R17, 0x48, !PT ;  /* 0x8000000000007812 */ /* 0x000fc800078e4811 */
[----:B------:R-:W-:Y:S01]  /*4520*/  LOP3.LUT R0, R0, 0x7f800000, RZ, 0xfc, !PT ;  /* 0x7f80000000007812 */ /* 0x000fe200078efcff */
[----:B------:R-:W-:Y:S06]  /*4530*/  BRA `(.L_x_147) ;  /* 0x0000000000147947 */ /* 0x000fec0003800000 */
.L_x_141:
[----:B------:R-:W-:Y:S01]  /*4540*/  LOP3.LUT R0, R0, 0x80000000, R17, 0x48, !PT ;  /* 0x8000000000007812 */ /* 0x000fe200078e4811 */
[----:B------:R-:W-:Y:S06]  /*4550*/  BRA `(.L_x_147) ;  /* 0x00000000000c7947 */ /* 0x000fec0003800000 */
.L_x_140:
[----:B------:R-:W0:Y:S01]  /*4560*/  MUFU.RSQ R0, -QNAN ;  /* 0xffc0000000007908 */ /* 0x000e220000001400 */
[----:B------:R-:W-:Y:S05]  /*4570*/  BRA `(.L_x_147) ;  /* 0x0000000000047947 */ /* 0x000fea0003800000 */
.L_x_139:
[----:B------:R-:W-:-:S07]  /*4580*/  FADD.FTZ R0, R17, R22 ;  /* 0x0000001611007221 */ /* 0x000fce0000010000 */
.L_x_147:
[----:B------:R-:W-:Y:S05]  /*4590*/  BSYNC.RECONVERGENT B1 ;  /* 0x0000000000017941 */ /* 0x000fea0003800200 */
.L_x_137:
[----:B------:R-:W-:Y:S01]  /*45a0*/  HFMA2 R13, -RZ, RZ, 0, 0 ;  /* 0x00000000ff0d7431 */ /* 0x000fe200000001ff */
[----:B------:R-:W-:-:S04]  /*45b0*/  MOV R12, R4 ;  /* 0x00000004000c7202 */ /* 0x000fc80000000f00 */
[----:B0-----:R-:W-:Y:S05]  /*45c0*/  RET.REL.NODEC R12 `(_Z14pagedAttentionPKfS0_S0_PKiPfPiiiiiif) ;  /* 0xffffffb80c8c7950 */ /* 0x001fea0003c3ffff */
.L_x_148:
        /* <DEDUP_REMOVED lines=11> */
.L_x_252:


//--------------------- .text._Z23optimizedPagedAttentionPKfS0_S0_PKiPfPiiiiif --------------------------
	.section	.text._Z23optimizedPagedAttentionPKfS0_S0_PKiPfPiiiiif,"ax",@progbits
	.align	128
        .global         _Z23optimizedPagedAttentionPKfS0_S0_PKiPfPiiiiif
        .type           _Z23optimizedPagedAttentionPKfS0_S0_PKiPfPiiiiif,@function
        .size           _Z23optimizedPagedAttentionPKfS0_S0_PKiPfPiiiiif,(.L_x_253 - _Z23optimizedPagedAttentionPKfS0_S0_PKiPfPiiiiif)
        .other          _Z23optimizedPagedAttentionPKfS0_S0_PKiPfPiiiiif,@"STO_CUDA_ENTRY STV_DEFAULT"
_Z23optimizedPagedAttentionPKfS0_S0_PKiPfPiiiiif:
.text._Z23optimizedPagedAttentionPKfS0_S0_PKiPfPiiiiif:
        /* <DEDUP_REMOVED lines=14> */
[----:B------:R-:W0:Y:S01]  /*00e0*/  LDCU UR6, c[0x0][0x3bc] ;  /* 0x00007780ff0677ac */ /* 0x000e220008000800 */
[----:B------:R-:W1:Y:S01]  /*00f0*/  S2UR UR11, SR_CTAID.Y ;  /* 0x00000000000b79c3 */ /* 0x000e620000002600 */
[----:B------:R-:W-:Y:S01]  /*0100*/  BSSY.RECONVERGENT B0, `(.L_x_149) ;  /* 0x0000013000007945 */ /* 0x000fe20003800200 */
[----:B0-----:R-:W-:-:S13]  /*0110*/  ISETP.GE.AND P0, PT, R0, UR6, PT ;  /* 0x0000000600007c0c */ /* 0x001fda000bf06270 */
[----:B-1----:R-:W-:Y:S05]  /*0120*/  @P0 BRA `(.L_x_150) ;  /* 0x0000000000400947 */ /* 0x002fea0003800000 */
[----:B------:R-:W0:Y:S01]  /*0130*/  S2R R11, SR_CgaCtaId ;  /* 0x00000000000b7919 */ /* 0x000e220000008800 */
[----:B------:R-:W1:Y:S01]  /*0140*/  LDC R9, c[0x0][0x3b8] ;  /* 0x0000ee00ff097b82 */ /* 0x000e620000000800 */
[----:B------:R-:W2:Y:S01]  /*0150*/  LDCU UR4, c[0x0][0x3b4] ;  /* 0x00007680ff0477ac */ /* 0x000ea20008000800 */
[----:B------:R-:W-:-:S06]  /*0160*/  MOV R6, 0x400 ;  /* 0x0000040000067802 */ /* 0x000fcc0000000f00 */
[----:B------:R-:W3:Y:S01]  /*0170*/  LDC.64 R2, c[0x0][0x380] ;  /* 0x0000e000ff027b82 */ /* 0x000ee20000000a00 */
[----:B--2---:R-:W-:-:S04]  /*0180*/  IMAD R4, R5, UR4, R22 ;  /* 0x0000000405047c24 */ /* 0x004fc8000f8e0216 */
[----:B-1----:R-:W-:Y:S01]  /*0190*/  IMAD R9, R4, R9, UR11 ;  /* 0x0000000b04097e24 */ /* 0x002fe2000f8e0209 */
[----:B0-----:R-:W-:-:S07]  /*01a0*/  LEA R11, R11, R6, 0x18 ;  /* 0x000000060b0b7211 */ /* 0x001fce00078ec0ff */
.L_x_151:
[----:B------:R-:W-:-:S04]  /*01b0*/  IMAD R7, R9, UR6, R0 ;  /* 0x0000000609077c24 */ /* 0x000fc8000f8e0200 */
[----:B0--3--:R-:W-:-:S06]  /*01c0*/  IMAD.WIDE R6, R7, 0x4, R2 ;  /* 0x0000000407067825 */ /* 0x009fcc00078e0202 */
[----:B------:R-:W2:Y:S01]  /*01d0*/  LDG.E R6, desc[UR8][R6.64] ;  /* 0x0000000806067981 */ /* 0x000ea2000c1e1900 */
[----:B------:R-:W-:Y:S02]  /*01e0*/  LEA R13, R0, R11, 0x2 ;  /* 0x0000000b000d7211 */ /* 0x000fe400078e10ff */
[----:B------:R-:W-:-:S04]  /*01f0*/  IADD3 R0, PT, PT, R15, R0, RZ ;  /* 0x000000000f007210 */ /* 0x000fc80007ffe0ff */
[----:B------:R-:W-:Y:S01]  /*0200*/  ISETP.GE.AND P0, PT, R0, UR6, PT ;  /* 0x0000000600007c0c */ /* 0x000fe2000bf06270 */
[----:B--2---:R0:W-:-:S12]  /*0210*/  STS [R13], R6 ;  /* 0x000000060d007388 */ /* 0x0041d80000000800 */
[----:B------:R-:W-:Y:S05]  /*0220*/  @!P0 BRA `(.L_x_151) ;  /* 0xfffffffc00e08947 */ /* 0x000fea000383ffff */
.L_x_150:
[----:B------:R-:W-:Y:S05]  /*0230*/  BSYNC.RECONVERGENT B0 ;  /* 0x0000000000007941 */ /* 0x000fea0003800200 */
.L_x_149:
[----:B------:R-:W-:Y:S01]  /*0240*/  BAR.SYNC.DEFER_BLOCKING 0x0 ;  /* 0x0000000000007b1d */ /* 0x000fe20000010000 */
[----:B------:R-:W-:-:S09]  /*0250*/  UISETP.GE.AND UP0, UPT, UR6, 0x1, UPT ;  /* 0x000000010600788c */ /* 0x000fd2000bf06270 */
[----:B------:R-:W-:Y:S05]  /*0260*/  BRA.U !UP0, `(.L_x_152) ;  /* 0x0000000108c47547 */ /* 0x000fea000b800000 */
[----:B------:R-:W-:Y:S02]  /*0270*/  UISETP.GE.U32.AND UP1, UPT, UR6, 0x10, UPT ;  /* 0x000000100600788c */ /* 0x000fe4000bf26070 */
[----:B------:R-:W-:Y:S01]  /*0280*/  ULOP3.LUT UR7, UR6, 0xf, URZ, 0xc0, !UPT ;  /* 0x0000000f06077892 */ /* 0x000fe2000f8ec0ff */
[----:B------:R-:W-:-:S03]  /*0290*/  UMOV UR4, URZ ;  /* 0x000000ff00047c82 */ /* 0x000fc60008000000 */
[----:B------:R-:W-:-:S03]  /*02a0*/  UISETP.NE.AND UP0, UPT, UR7, URZ, UPT ;  /* 0x000000ff0700728c */ /* 0x000fc6000bf05270 */
[----:B------:R-:W-:Y:S08]  /*02b0*/  BRA.U !UP1, `(.L_x_153) ;  /* 0x0000000109287547 */ /* 0x000ff0000b800000 */
[----:B------:R-:W-:Y:S01]  /*02c0*/  ULOP3.LUT UR4, UR6, 0x7ffffff0, URZ, 0xc0, !UPT ;  /* 0x7ffffff006047892 */ /* 0x000fe2000f8ec0ff */
[----:B------:R-:W-:-:S11]  /*02d0*/  UMOV UR5, URZ ;  /* 0x000000ff00057c82 */ /* 0x000fd60008000000 */
.L_x_154:
[----:B------:R-:W-:Y:S02]  /*02e0*/  ULEA UR10, UR5, UR18, 0x2 ;  /* 0x00000012050a7291 */ /* 0x000fe4000f8e10ff */
[----:B------:R-:W-:-:S04]  /*02f0*/  UIADD3 UR5, UPT, UPT, UR5, 0x10, URZ ;  /* 0x0000001005057890 */ /* 0x000fc8000fffe0ff */
[----:B------:R-:W-:-:S03]  /*0300*/  UISETP.NE.AND UP1, UPT, UR5, UR4, UPT ;  /* 0x000000040500728c */ /* 0x000fc6000bf25270 */
[----:B------:R-:W-:Y:S04]  /*0310*/  STL.128 [UR10], RZ ;  /* 0x000000ffff007987 */ /* 0x000fe80008100c0a */
[----:B------:R-:W-:Y:S04]  /*0320*/  STL.128 [UR10+0x10], RZ ;  /* 0x000010ffff007987 */ /* 0x000fe80008100c0a */
[----:B------:R-:W-:Y:S04]  /*0330*/  STL.128 [UR10+0x20], RZ ;  /* 0x000020ffff007987 */ /* 0x000fe80008100c0a */
[----:B------:R-:W-:Y:S01]  /*0340*/  STL.128 [UR10+0x30], RZ ;  /* 0x000030ffff007987 */ /* 0x000fe20008100c0a */
[----:B------:R-:W-:Y:S05]  /*0350*/  BRA.U UP1, `(.L_x_154) ;  /* 0xfffffffd01e07547 */ /* 0x000fea000b83ffff */
.L_x_153:
[----:B------:R-:W-:Y:S05]  /*0360*/  BRA.U !UP0, `(.L_x_152) ;  /* 0x0000000108847547 */ /* 0x000fea000b800000 */
[----:B------:R-:W-:Y:S02]  /*0370*/  UISETP.GE.U32.AND UP0, UPT, UR7, 0x8, UPT ;  /* 0x000000080700788c */ /* 0x000fe4000bf06070 */
[----:B------:R-:W-:-:S04]  /*0380*/  ULOP3.LUT UR5, UR6, 0x7, URZ, 0xc0, !UPT ;  /* 0x0000000706057892 */ /* 0x000fc8000f8ec0ff */
[----:B------:R-:W-:-:S03]  /*0390*/  UISETP.NE.AND UP1, UPT, UR5, URZ, UPT ;  /* 0x000000ff0500728c */ /* 0x000fc6000bf25270 */
[----:B------:R-:W-:Y:S08]  /*03a0*/  BRA.U !UP0, `(.L_x_155) ;  /* 0x0000000108287547 */ /* 0x000ff0000b800000 */
[----:B------:R-:W-:Y:S02]  /*03b0*/  ULEA UR7, UR4, UR18, 0x2 ;  /* 0x0000001204077291 */ /* 0x000fe4000f8e10ff */
[----:B------:R-:W-:-:S07]  /*03c0*/  UIADD3 UR4, UPT, UPT, UR4, 0x8, URZ ;  /* 0x0000000804047890 */ /* 0x000fce000fffe0ff */
[----:B------:R-:W-:Y:S04]  /*03d0*/  STL [UR7], RZ ;  /* 0x000000ffff007987 */ /* 0x000fe80008100807 */
[----:B------:R-:W-:Y:S04]  /*03e0*/  STL [UR7+0x4], RZ ;  /* 0x000004ffff007987 */ /* 0x000fe80008100807 */
[----:B------:R-:W-:Y:S04]  /*03f0*/  STL [UR7+0x8], RZ ;  /* 0x000008ffff007987 */ /* 0x000fe80008100807 */
[----:B------:R-:W-:Y:S04]  /*0400*/  STL [UR7+0xc], RZ ;  /* 0x00000cffff007987 */ /* 0x000fe80008100807 */
[----:B------:R-:W-:Y:S04]  /*0410*/  STL [UR7+0x10], RZ ;  /* 0x000010ffff007987 */ /* 0x000fe80008100807 */
[----:B------:R-:W-:Y:S04]  /*0420*/  STL [UR7+0x14], RZ ;  /* 0x000014ffff007987 */ /* 0x000fe80008100807 */
[----:B------:R-:W-:Y:S04]  /*0430*/  STL [UR7+0x18], RZ ;  /* 0x000018ffff007987 */ /* 0x000fe80008100807 */
[----:B------:R-:W-:Y:S01]  /*0440*/  STL [UR7+0x1c], RZ ;  /* 0x00001cffff007987 */ /* 0x000fe20008100807 */
.L_x_155:
[----:B------:R-:W-:Y:S05]  /*0450*/  BRA.U !UP1, `(.L_x_152) ;  /* 0x0000000109487547 */ /* 0x000fea000b800000 */
[----:B------:R-:W-:Y:S02]  /*0460*/  UISETP.GE.U32.AND UP0, UPT, UR5, 0x4, UPT ;  /* 0x000000040500788c */ /* 0x000fe4000bf06070 */
[----:B------:R-:W-:-:S04]  /*0470*/  ULOP3.LUT UR7, UR6, 0x3, URZ, 0xc0, !UPT ;  /* 0x0000000306077892 */ /* 0x000fc8000f8ec0ff */
[----:B------:R-:W-:-:S05]  /*0480*/  PLOP3.LUT P0, PT, PT, PT, UP0, 0x80, 0x8 ;  /* 0x000000000008781c */ /* 0x000fca0003f0f008 */
[----:B------:R-:W-:Y:S02]  /*0490*/  @UP0 ULEA UR5, UR4, UR18, 0x2 ;  /* 0x0000001204050291 */ /* 0x000fe4000f8e10ff */
[----:B------:R-:W-:Y:S02]  /*04a0*/  @UP0 UIADD3 UR4, UPT, UPT, UR4, 0x4, URZ ;  /* 0x0000000404040890 */ /* 0x000fe4000fffe0ff */
[----:B------:R-:W-:-:S05]  /*04b0*/  UISETP.NE.AND UP0, UPT, UR7, URZ, UPT ;  /* 0x000000ff0700728c */ /* 0x000fca000bf05270 */
[----:B------:R-:W-:Y:S04]  /*04c0*/  @P0 STL [UR5], RZ ;  /* 0x000000ffff000987 */ /* 0x000fe80008100805 */
[----:B------:R-:W-:Y:S04]  /*04d0*/  @P0 STL [UR5+0x4], RZ ;  /* 0x000004ffff000987 */ /* 0x000fe80008100805 */
[----:B------:R-:W-:Y:S04]  /*04e0*/  @P0 STL [UR5+0x8], RZ ;  /* 0x000008ffff000987 */ /* 0x000fe80008100805 */
[----:B------:R-:W-:Y:S01]  /*04f0*/  @P0 STL [UR5+0xc], RZ ;  /* 0x00000cffff000987 */ /* 0x000fe20008100805 */
[----:B------:R-:W-:Y:S05]  /*0500*/  BRA.U !UP0, `(.L_x_152) ;  /* 0x00000001081c7547 */ /* 0x000fea000b800000 */
[----:B------:R-:W-:-:S05]  /*0510*/  UMOV UR5, URZ ;  /* 0x000000ff00057c82 */ /* 0x000fca0008000000 */
.L_x_156:
[----:B------:R-:W-:Y:S02]  /*0520*/  ULEA UR10, UR4, UR18, 0x2 ;  /* 0x00000012040a7291 */ /* 0x000fe4000f8e10ff */
[----:B------:R-:W-:Y:S02]  /*0530*/  UIADD3 UR5, UPT, UPT, UR5, 0x1, URZ ;  /* 0x0000000105057890 */ /* 0x000fe4000fffe0ff */
[----:B------:R-:W-:Y:S02]  /*0540*/  UIADD3 UR4, UPT, UPT, UR4, 0x1, URZ ;  /* 0x0000000104047890 */ /* 0x000fe4000fffe0ff */
[----:B------:R-:W-:-:S03]  /*0550*/  UISETP.NE.AND UP0, UPT, UR5, UR7, UPT ;  /* 0x000000070500728c */ /* 0x000fc6000bf05270 */
[----:B------:R-:W-:Y:S06]  /*0560*/  STL [UR10], RZ ;  /* 0x000000ffff007987 */ /* 0x000fec000810080a */
[----:B------:R-:W-:Y:S05]  /*0570*/  BRA.U UP0, `(.L_x_156) ;  /* 0xfffffffd00e87547 */ /* 0x000fea000b83ffff */
.L_x_152:
[----:B------:R-:W-:Y:S01]  /*0580*/  UISETP.GT.AND UP0, UPT, UR6, URZ, UPT ;  /* 0x000000ff0600728c */ /* 0x000fe2000bf04270 */
[----:B------:R-:W-:-:S08]  /*0590*/  IADD3 R21, PT, PT, R22, 0x1, RZ ;  /* 0x0000000116157810 */ /* 0x000fd00007ffe0ff */
[----:B------:R-:W-:Y:S05]  /*05a0*/  BRA.U UP0, `(.L_x_157) ;  /* 0x0000000100ac7547 */ /* 0x000fea000b800000 */
[----:B------:R-:W1:Y:S01]  /*05b0*/  LDCU UR4, c[0x0][0x3c0] ;  /* 0x00007800ff0477ac */ /* 0x000e620008000800 */
[----:B------:R-:W-:Y:S01]  /*05c0*/  HFMA2 R20, -RZ, RZ, 0, 0 ;  /* 0x00000000ff147431 */ /* 0x000fe200000001ff */
[----:B------:R-:W-:Y:S01]  /*05d0*/  BSSY.RECONVERGENT B0, `(.L_x_158) ;  /* 0x0000027000007945 */ /* 0x000fe20003800200 */
[----:B------:R-:W-:Y:S02]  /*05e0*/  MOV R7, 0xff800000 ;  /* 0xff80000000077802 */ /* 0x000fe40000000f00 */
[----:B------:R-:W-:Y:S01]  /*05f0*/  MOV R0, RZ ;  /* 0x000000ff00007202 */ /* 0x000fe20000000f00 */
[----:B-1----:R-:W-:-:S07]  /*0600*/  FMUL R2, RZ, UR4 ;  /* 0x00000004ff027c20 */ /* 0x002fce0008400000 */
.L_x_161:
[----:B0-----:R-:W-:Y:S01]  /*0610*/  IADD3 R6, PT, PT, R0, 0x40, RZ ;  /* 0x0000004000067810 */ /* 0x001fe20007ffe0ff */
[----:B------:R-:W-:Y:S01]  /*0620*/  BSSY.RECONVERGENT B1, `(.L_x_159) ;  /* 0x0000020000017945 */ /* 0x000fe20003800200 */
[----:B------:R-:W-:Y:S02]  /*0630*/  MOV R3, R0 ;  /* 0x0000000000037202 */ /* 0x000fe40000000f00 */
[----:B------:R-:W-:Y:S02]  /*0640*/  ISETP.GT.U32.AND P1, PT, R6, R22, PT ;  /* 0x000000160600720c */ /* 0x000fe40003f24070 */
[----:B------:R-:W-:Y:S02]  /*0650*/  MOV R8, R7 ;  /* 0x0000000700087202 */ /* 0x000fe40000000f00 */
[-C--:B------:R-:W-:Y:S02]  /*0660*/  VIMNMX R4, PT, PT, R21, R6.reuse, PT ;  /* 0x0000000615047248 */ /* 0x080fe40003fe0100 */
[----:B------:R-:W-:-:S07]  /*0670*/  MOV R0, R6 ;  /* 0x0000000600007202 */ /* 0x000fce0000000f00 */
.L_x_160:
[----:B------:R-:W-:Y:S01]  /*0680*/  HFMA2 R9, -RZ, RZ, 0.96630859375, -0.0022525787353515625 ;  /* 0x3bbb989dff097431 */ /* 0x000fe200000001ff */
[C---:B------:R-:W-:Y:S02]  /*0690*/  FMNMX R7, R2.reuse, R8, !PT ;  /* 0x0000000802077209 */ /* 0x040fe40007800000 */
[----:B------:R-:W-:Y:S02]  /*06a0*/  MOV R13, 0x437c0000 ;  /* 0x437c0000000d7802 */ /* 0x000fe40000000f00 */
[----:B------:R-:W-:Y:S01]  /*06b0*/  IADD3 R3, PT, PT, R3, 0x1, RZ ;  /* 0x0000000103037810 */ /* 0x000fe20007ffe0ff */
[----:B------:R-:W-:Y:S01]  /*06c0*/  FADD R10, -R7, R8 ;  /* 0x00000008070a7221 */ /* 0x000fe20000000100 */
[----:B------:R-:W-:Y:S02]  /*06d0*/  FADD R6, R2, -R7 ;  /* 0x8000000702067221 */ /* 0x000fe40000000000 */
[----:B------:R-:W-:Y:S01]  /*06e0*/  ISETP.GE.U32.AND P0, PT, R3, R4, PT ;  /* 0x000000040300720c */ /* 0x000fe20003f06070 */
[----:B------:R-:W-:-:S04]  /*06f0*/  FFMA.SAT R8, R10, R9, 0.5 ;  /* 0x3f0000000a087423 */ /* 0x000fc80000002009 */
[----:B------:R-:W-:Y:S01]  /*0700*/  FFMA.RM R11, R8, R13, 12582913 ;  /* 0x4b400001080b7423 */ /* 0x000fe2000000400d */
[----:B------:R-:W-:-:S03]  /*0710*/  FFMA.SAT R8, R6, R9, 0.5 ;  /* 0x3f00000006087423 */ /* 0x000fc60000002009 */
[C---:B------:R-:W-:Y:S01]  /*0720*/  FADD R9, R11.reuse, -12583039 ;  /* 0xcb40007f0b097421 */ /* 0x040fe20000000000 */
[----:B------:R-:W-:Y:S01]  /*0730*/  FFMA.RM R8, R8, R13, 12582913 ;  /* 0x4b40000108087423 */ /* 0x000fe2000000400d */
[----:B------:R-:W-:Y:S02]  /*0740*/  SHF.L.U32 R11, R11, 0x17, RZ ;  /* 0x000000170b0b7819 */ /* 0x000fe400000006ff */
[----:B------:R-:W-:Y:S01]  /*0750*/  FFMA R13, R10, 1.4426950216293334961, -R9 ;  /* 0x3fb8aa3b0a0d7823 */ /* 0x000fe20000000809 */
[----:B------:R-:W-:-:S03]  /*0760*/  FADD R9, R8, -12583039 ;  /* 0xcb40007f08097421 */ /* 0x000fc60000000000 */
[----:B------:R-:W-:Y:S01]  /*0770*/  FFMA R13, R10, 1.925963033500011079e-08, R13 ;  /* 0x32a570600a0d7823 */ /* 0x000fe2000000000d */
[----:B------:R-:W-:-:S03]  /*0780*/  FFMA R9, R6, 1.4426950216293334961, -R9 ;  /* 0x3fb8aa3b06097823 */ /* 0x000fc60000000809 */
[----:B------:R-:W0:Y:S01]  /*0790*/  MUFU.EX2 R10, R13 ;  /* 0x0000000d000a7308 */ /* 0x000e220000000800 */
[----:B------:R-:W-:Y:S01]  /*07a0*/  FFMA R9, R6, 1.925963033500011079e-08, R9 ;  /* 0x32a5706006097823 */ /* 0x000fe20000000009 */
[----:B------:R-:W-:Y:S02]  /*07b0*/  SHF.L.U32 R6, R8, 0x17, RZ ;  /* 0x0000001708067819 */ /* 0x000fe400000006ff */
[----:B------:R-:W-:-:S04]  /*07c0*/  MOV R8, R7 ;  /* 0x0000000700087202 */ /* 0x000fc80000000f00 */
[----:B------:R-:W1:Y:S01]  /*07d0*/  MUFU.EX2 R9, R9 ;  /* 0x0000000900097308 */ /* 0x000e620000000800 */
[----:B0-----:R-:W-:-:S04]  /*07e0*/  FMUL R11, R11, R10 ;  /* 0x0000000a0b0b7220 */ /* 0x001fc80000400000 */
[----:B------:R-:W-:-:S04]  /*07f0*/  FMUL R11, R11, R20 ;  /* 0x000000140b0b7220 */ /* 0x000fc80000400000 */
[----:B-1----:R-:W-:Y:S01]  /*0800*/  FFMA R20, R6, R9, R11 ;  /* 0x0000000906147223 */ /* 0x002fe2000000000b */
[----:B------:R-:W-:Y:S06]  /*0810*/  @!P0 BRA `(.L_x_160) ;  /* 0xfffffffc00988947 */ /* 0x000fec000383ffff */
[----:B------:R-:W-:Y:S05]  /*0820*/  BSYNC.RECONVERGENT B1 ;  /* 0x0000000000017941 */ /* 0x000fea0003800200 */
.L_x_159:
[----:B------:R-:W-:Y:S05]  /*0830*/  @!P1 BRA `(.L_x_161) ;  /* 0xfffffffc00749947 */ /* 0x000fea000383ffff */
[----:B------:R-:W-:Y:S05]  /*0840*/  BSYNC.RECONVERGENT B0 ;  /* 0x0000000000007941 */ /* 0x000fea0003800200 */
.L_x_158:
[----:B------:R-:W-:Y:S05]  /*0850*/  BRA `(.L_x_162) ;  /* 0x0000001400c87947 */ /* 0x000fea0003800000 */
.L_x_157:
[----:B------:R-:W-:Y:S01]  /*0860*/  HFMA2 R20, -RZ, RZ, 0, 0 ;  /* 0x00000000ff147431 */ /* 0x000fe200000001ff */
[----:B------:R-:W-:Y:S01]  /*0870*/  BSSY.RECONVERGENT B0, `(.L_x_162) ;  /* 0x0000170000007945 */ /* 0x000fe20003800200 */
[----:B------:R-:W-:Y:S01]  /*0880*/  ULOP3.LUT UR13, UR6, 0xf, URZ, 0xc0, !UPT ;  /* 0x0000000f060d7892 */ /* 0x000fe2000f8ec0ff */
[----:B0-----:R-:W-:Y:S01]  /*0890*/  MOV R6, 0xff800000 ;  /* 0xff80000000067802 */ /* 0x001fe20000000f00 */
[----:B------:R-:W-:Y:S01]  /*08a0*/  ULOP3.LUT UR16, UR6, 0x7, URZ, 0xc0, !UPT ;  /* 0x0000000706107892 */ /* 0x000fe2000f8ec0ff */
[----:B------:R-:W-:Y:S01]  /*08b0*/  MOV R7, RZ ;  /* 0x000000ff00077202 */ /* 0x000fe20000000f00 */
[----:B------:R-:W-:Y:S02]  /*08c0*/  ULOP3.LUT UR17, UR6, 0x7ffffff0, URZ, 0xc0, !UPT ;  /* 0x7ffffff006117892 */ /* 0x000fe4000f8ec0ff */
[----:B------:R-:W-:Y:S02]  /*08d0*/  ULOP3.LUT UR6, UR6, 0x3, URZ, 0xc0, !UPT ;  /* 0x0000000306067892 */ /* 0x000fe4000f8ec0ff */
[----:B------:R-:W-:-:S02]  /*08e0*/  UIADD3 UR7, UPT, UPT, UR13, -0x1, URZ ;  /* 0xffffffff0d077890 */ /* 0x000fc4000fffe0ff */
[----:B------:R-:W-:Y:S02]  /*08f0*/  UIADD3 UR10, UPT, UPT, UR16, -0x1, URZ ;  /* 0xffffffff100a7890 */ /* 0x000fe4000fffe0ff */
[----:B------:R-:W-:-:S12]  /*0900*/  UIADD3 UR12, UPT, UPT, -UR17, URZ, URZ ;  /* 0x000000ff110c7290 */ /* 0x000fd8000fffe1ff */
.L_x_175:
[----:B------:R-:W-:Y:S01]  /*0910*/  IADD3 R0, PT, PT, R7, 0x40, RZ ;  /* 0x0000004007007810 */ /* 0x000fe20007ffe0ff */
[----:B------:R-:W-:Y:S03]  /*0920*/  BSSY.RECONVERGENT B1, `(.L_x_163) ;  /* 0x0000161000017945 */ /* 0x000fe60003800200 */
[----:B01234-:R-:W-:-:S07]  /*0930*/  VIMNMX R2, PT, PT, R21, R0, PT ;  /* 0x0000000015027248 */ /* 0x01ffce0003fe0100 */
.L_x_174:
[----:B01----:R-:W0:Y:S01]  /*0940*/  LDC.64 R8, c[0x0][0x398] ;  /* 0x0000e600ff087b82 */ /* 0x003e220000000a00 */
[----:B--23--:R-:W-:-:S07]  /*0950*/  SHF.R.U32.HI R3, RZ, 0x4, R7 ;  /* 0x00000004ff037819 */ /* 0x00cfce0000011607 */
[----:B------:R-:W1:Y:S01]  /*0960*/  LDC R4, c[0x0][0x3bc] ;  /* 0x0000ef00ff047b82 */ /* 0x000e620000000800 */
[----:B0-----:R-:W-:-:S06]  /*0970*/  IMAD.WIDE.U32 R8, R3, 0x4, R8 ;  /* 0x0000000403087825 */ /* 0x001fcc00078e0008 */
[----:B------:R-:W2:Y:S01]  /*0980*/  LDG.E R8, desc[UR8][R8.64] ;  /* 0x0000000808087981 */ /* 0x000ea2000c1e1900 */
[----:B------:R-:W-:Y:S01]  /*0990*/  LOP3.LUT R3, R7, 0xf, RZ, 0xc0, !PT ;  /* 0x0000000f07037812 */ /* 0x000fe200078ec0ff */
[----:B------:R-:W-:Y:S01]  /*09a0*/  HFMA2 R19, -RZ, RZ, 0, 0 ;  /* 0x00000000ff137431 */ /* 0x000fe200000001ff */
[----:B-1----:R-:W-:Y:S02]  /*09b0*/  ISETP.GE.U32.AND P1, PT, R4, 0x10, PT ;  /* 0x000000100400780c */ /* 0x002fe40003f26070 */
[----:B------:R-:W-:Y:S02]  /*09c0*/  IADD3 R3, PT, PT, R3, UR11, RZ ;  /* 0x0000000b03037c10 */ /* 0x000fe4000fffe0ff */
[----:B------:R-:W-:Y:S02]  /*09d0*/  IADD3 R7, PT, PT, R7, 0x1, RZ ;  /* 0x0000000107077810 */ /* 0x000fe40007ffe0ff */
[----:B------:R-:W-:Y:S02]  /*09e0*/  MOV R16, RZ ;  /* 0x000000ff00107202 */ /* 0x000fe40000000f00 */
[----:B------:R-:W-:-:S02]  /*09f0*/  ISETP.GE.U32.AND P0, PT, R7, R2, PT ;  /* 0x000000020700720c */ /* 0x000fc40003f06070 */
[----:B--2---:R-:W-:-:S05]  /*0a00*/  LEA R3, R8, R3, 0x4 ;  /* 0x0000000308037211 */ /* 0x004fca00078e20ff */
[----:B------:R-:W-:-:S05]  /*0a10*/  IMAD R3, R3, R4, RZ ;  /* 0x0000000403037224 */ /* 0x000fca00078e02ff */
[----:B------:R-:W-:Y:S01]  /*0a20*/  SHF.R.S32.HI R4, RZ, 0x1f, R3 ;  /* 0x0000001fff047819 */ /* 0x000fe20000011403 */
[----:B----4-:R-:W-:Y:S06]  /*0a30*/  @!P1 BRA `(.L_x_164) ;  /* 0x0000000000dc9947 */ /* 0x010fec0003800000 */
[----:B------:R-:W0:Y:S01]  /*0a40*/  S2UR UR5, SR_CgaCtaId ;  /* 0x00000000000579c3 */ /* 0x000e220000008800 */
[----:B------:R-:W1:Y:S01]  /*0a50*/  LDCU.64 UR14, c[0x0][0x388] ;  /* 0x00007100ff0e77ac */ /* 0x000e620008000a00 */
[----:B------:R-:W-:Y:S02]  /*0a60*/  MOV R19, RZ ;  /* 0x000000ff00137202 */ /* 0x000fe40000000f00 */
[----:B------:R-:W-:Y:S01]  /*0a70*/  MOV R16, UR12 ;  /* 0x0000000c00107c02 */ /* 0x000fe20008000f00 */
[----:B------:R-:W-:Y:S01]  /*0a80*/  UMOV UR4, 0x400 ;  /* 0x0000040000047882 */ /* 0x000fe20000000000 */
[----:B-1----:R-:W-:-:S04]  /*0a90*/  LEA R24, P2, R3, UR14, 0x2 ;  /* 0x0000000e03187c11 */ /* 0x002fc8000f8410ff */
[----:B------:R-:W-:Y:S01]  /*0aa0*/  IADD3 R24, P3, PT, R24, 0x20, RZ ;  /* 0x0000002018187810 */ /* 0x000fe20007f7e0ff */
[----:B0-----:R-:W-:Y:S01]  /*0ab0*/  ULEA UR4, UR5, UR4, 0x18 ;  /* 0x0000000405047291 */ /* 0x001fe2000f8ec0ff */
[----:B------:R-:W-:-:S03]  /*0ac0*/  LEA.HI.X R25, R3, UR15, R4, 0x2, P2 ;  /* 0x0000000f03197c11 */ /* 0x000fc600090f1404 */
[----:B------:R-:W-:Y:S01]  /*0ad0*/  UIADD3 UR4, UPT, UPT, UR4, 0x20, URZ ;  /* 0x0000002004047890 */ /* 0x000fe2000fffe0ff */
[----:B------:R-:W-:-:S05]  /*0ae0*/  IADD3.X R25, PT, PT, RZ, R25, RZ, P3, !PT ;  /* 0x00000019ff197210 */ /* 0x000fca0001ffe4ff */
[----:B------:R-:W-:-:S07]  /*0af0*/  MOV R17, UR4 ;  /* 0x0000000400117c02 */ /* 0x000fce0008000f00 */
.L_x_165:
[----:B------:R-:W2:Y:S04]  /*0b00*/  LDG.E R8, desc[UR8][R24.64+-0x20] ;  /* 0xffffe00818087981 */ /* 0x000ea8000c1e1900 */
[----:B------:R-:W3:Y:S04]  /*0b10*/  LDG.E R10, desc[UR8][R24.64+-0x1c] ;  /* 0xffffe408180a7981 */ /* 0x000ee8000c1e1900 */
[----:B------:R-:W4:Y:S04]  /*0b20*/  LDG.E R9, desc[UR8][R24.64+-0x18] ;  /* 0xffffe80818097981 */ /* 0x000f28000c1e1900 */
[----:B------:R-:W5:Y:S04]  /*0b30*/  LDG.E R28, desc[UR8][R24.64+-0x14] ;  /* 0xffffec08181c7981 */ /* 0x000f68000c1e1900 */
[----:B------:R-:W2:Y:S04]  /*0b40*/  LDS.128 R12, [R17+-0x20] ;  /* 0xffffe000110c7984 */ /* 0x000ea80000000c00 */
[----:B------:R-:W5:Y:S04]  /*0b50*/  LDG.E R27, desc[UR8][R24.64+-0x10] ;  /* 0xfffff008181b7981 */ /* 0x000f68000c1e1900 */
[----:B------:R-:W5:Y:S04]  /*0b60*/  LDG.E R26, desc[UR8][R24.64+-0xc] ;  /* 0xfffff408181a7981 */ /* 0x000f68000c1e1900 */
[----:B------:R-:W5:Y:S04]  /*0b70*/  LDG.E R23, desc[UR8][R24.64+-0x8] ;  /* 0xfffff80818177981 */ /* 0x000f68000c1e1900 */
[----:B------:R-:W5:Y:S04]  /*0b80*/  LDG.E R18, desc[UR8][R24.64+-0x4] ;  /* 0xfffffc0818127981 */ /* 0x000f68000c1e1900 */
[----:B------:R-:W5:Y:S01]  /*0b90*/  LDG.E R29, desc[UR8][R24.64+0x8] ;  /* 0x00000808181d7981 */ /* 0x000f62000c1e1900 */
[----:B--2---:R-:W-:-:S03]  /*0ba0*/  FFMA R8, R12, R8, R19 ;  /* 0x000000080c087223 */ /* 0x004fc60000000013 */
[----:B------:R-:W2:Y:S01]  /*0bb0*/  LDG.E R19, desc[UR8][R24.64] ;  /* 0x0000000818137981 */ /* 0x000ea2000c1e1900 */
[----:B---3--:R-:W-:-:S04]  /*0bc0*/  FFMA R13, R13, R10, R8 ;  /* 0x0000000a0d0d7223 */ /* 0x008fc80000000008 */
[----:B----4-:R-:W-:Y:S02]  /*0bd0*/  FFMA R14, R14, R9, R13 ;  /* 0x000000090e0e7223 */ /* 0x010fe4000000000d */
[----:B------:R-:W0:Y:S02]  /*0be0*/  LDS.128 R8, [R17+-0x10] ;  /* 0xfffff00011087984 */ /* 0x000e240000000c00 */
[----:B-----5:R-:W-:Y:S02]  /*0bf0*/  FFMA R15, R15, R28, R14 ;  /* 0x0000001c0f0f7223 */ /* 0x020fe4000000000e */
[----:B------:R-:W3:Y:S02]  /*0c00*/  LDG.E R28, desc[UR8][R24.64+0x4] ;  /* 0x00000408181c7981 */ /* 0x000ee4000c1e1900 */
[----:B0-----:R-:W-:Y:S02]  /*0c10*/  FFMA R8, R8, R27, R15 ;  /* 0x0000001b08087223 */ /* 0x001fe4000000000f */
[----:B------:R-:W2:Y:S02]  /*0c20*/  LDS.128 R12, [R17] ;  /* 0x00000000110c7984 */ /* 0x000ea40000000c00 */
[----:B------:R-:W-:-:S02]  /*0c30*/  FFMA R9, R9, R26, R8 ;  /* 0x0000001a09097223 */ /* 0x000fc40000000008 */
[----:B------:R-:W4:Y:S02]  /*0c40*/  LDG.E R26, desc[UR8][R24.64+0xc] ;  /* 0x00000c08181a7981 */ /* 0x000f24000c1e1900 */
[----:B------:R-:W-:Y:S02]  /*0c50*/  FFMA R10, R10, R23, R9 ;  /* 0x000000170a0a7223 */ /* 0x000fe40000000009 */
[----:B------:R-:W5:Y:S02]  /*0c60*/  LDG.E R27, desc[UR8][R24.64+0x10] ;  /* 0x00001008181b7981 */ /* 0x000f64000c1e1900 */
[----:B------:R-:W-:Y:S02]  /*0c70*/  FFMA R11, R11, R18, R10 ;  /* 0x000000120b0b7223 */ /* 0x000fe4000000000a */
[----:B------:R-:W5:Y:S04]  /*0c80*/  LDG.E R18, desc[UR8][R24.64+0x14] ;  /* 0x0000140818127981 */ /* 0x000f68000c1e1900 */
[----:B------:R-:W5:Y:S01]  /*0c90*/  LDG.E R23, desc[UR8][R24.64+0x18] ;  /* 0x0000180818177981 */ /* 0x000f62000c1e1900 */
[----:B--2---:R-:W-:-:S03]  /*0ca0*/  FFMA R8, R12, R19, R11 ;  /* 0x000000130c087223 */ /* 0x004fc6000000000b */
[----:B------:R0:W2:Y:S01]  /*0cb0*/  LDG.E R12, desc[UR8][R24.64+0x1c] ;  /* 0x00001c08180c7981 */ /* 0x0000a2000c1e1900 */
[----:B---3--:R-:W-:-:S03]  /*0cc0*/  FFMA R13, R13, R28, R8 ;  /* 0x0000001c0d0d7223 */ /* 0x008fc60000000008 */
[----:B------:R1:W5:Y:S01]  /*0cd0*/  LDS.128 R8, [R17+0x10] ;  /* 0x0000100011087984 */ /* 0x0003620000000c00 */
[----:B------:R-:W-:Y:S01]  /*0ce0*/  IADD3 R16, PT, PT, R16, 0x10, RZ ;  /* 0x0000001010107810 */ /* 0x000fe20007ffe0ff */
[----:B------:R-:W-:-:S03]  /*0cf0*/  FFMA R14, R14, R29, R13 ;  /* 0x0000001d0e0e7223 */ /* 0x000fc6000000000d */
[----:B------:R-:W-:Y:S02]  /*0d00*/  ISETP.NE.AND P2, PT, R16, RZ, PT ;  /* 0x000000ff1000720c */ /* 0x000fe40003f45270 */
[----:B0-----:R-:W-:Y:S02]  /*0d10*/  IADD3 R24, P3, PT, R24, 0x40, RZ ;  /* 0x0000004018187810 */ /* 0x001fe40007f7e0ff */
[----:B-1----:R-:W-:Y:S02]  /*0d20*/  IADD3 R17, PT, PT, R17, 0x40, RZ ;  /* 0x0000004011117810 */ /* 0x002fe40007ffe0ff */
[----:B------:R-:W-:Y:S01]  /*0d30*/  IADD3.X R25, PT, PT, RZ, R25, RZ, P3, !PT ;  /* 0x00000019ff197210 */ /* 0x000fe20001ffe4ff */
[----:B----4-:R-:W-:-:S04]  /*0d40*/  FFMA R15, R15, R26, R14 ;  /* 0x0000001a0f0f7223 */ /* 0x010fc8000000000e */
[----:B-----5:R-:W-:-:S04]  /*0d50*/  FFMA R8, R8, R27, R15 ;  /* 0x0000001b08087223 */ /* 0x020fc8000000000f */
[----:B------:R-:W-:-:S04]  /*0d60*/  FFMA R9, R9, R18, R8 ;  /* 0x0000001209097223 */ /* 0x000fc80000000008 */
[----:B------:R-:W-:-:S04]  /*0d70*/  FFMA R10, R10, R23, R9 ;  /* 0x000000170a0a7223 */ /* 0x000fc80000000009 */
[----:B--2---:R-:W-:Y:S01]  /*0d80*/  FFMA R19, R11, R12, R10 ;  /* 0x0000000c0b137223 */ /* 0x004fe2000000000a */
[----:B------:R-:W-:Y:S06]  /*0d90*/  @P2 BRA `(.L_x_165) ;  /* 0xfffffffc00582947 */ /* 0x000fec000383ffff */
[----:B------:R-:W-:-:S07]  /*0da0*/  MOV R16, UR17 ;  /* 0x0000001100107c02 */ /* 0x000fce0008000f00 */
.L_x_164:
[----:B------:R-:W-:-:S13]  /*0db0*/  ISETP.NE.AND P2, PT, RZ, UR13, PT ;  /* 0x0000000dff007c0c */ /* 0x000fda000bf45270 */
[----:B------:R-:W-:Y:S05]  /*0dc0*/  @!P2 BRA `(.L_x_166) ;  /* 0x00000004002ca947 */ /* 0x000fea0003800000 */
[----:B------:R-:W-:Y:S02]  /*0dd0*/  UISETP.GE.U32.AND UP0, UPT, UR7, 0x7, UPT ;  /* 0x000000070700788c */ /* 0x000fe4000bf06070 */
[----:B------:R-:W-:-:S07]  /*0de0*/  UISETP.NE.AND UP1, UPT, UR16, URZ, UPT ;  /* 0x000000ff1000728c */ /* 0x000fce000bf25270 */
[----:B------:R-:W-:Y:S05]  /*0df0*/  BRA.U !UP0, `(.L_x_167) ;  /* 0x0000000108707547 */ /* 0x000fea000b800000 */
[----:B------:R-:W0:Y:S01]  /*0e00*/  LDCU.64 UR4, c[0x0][0x388] ;  /* 0x00007100ff0477ac */ /* 0x000e220008000a00 */
[----:B------:R-:W-:-:S04]  /*0e10*/  IADD3 R8, P3, PT, R3, R16, RZ ;  /* 0x0000001003087210 */ /* 0x000fc80007f7e0ff */
[----:B------:R-:W-:Y:S02]  /*0e20*/  IADD3.X R9, PT, PT, RZ, R4, RZ, P3, !PT ;  /* 0x00000004ff097210 */ /* 0x000fe40001ffe4ff */
[----:B0-----:R-:W-:-:S04]  /*0e30*/  LEA R24, P3, R8, UR4, 0x2 ;  /* 0x0000000408187c11 */ /* 0x001fc8000f8610ff */
[----:B------:R-:W-:-:S05]  /*0e40*/  LEA.HI.X R25, R8, UR5, R9, 0x2, P3 ;  /* 0x0000000508197c11 */ /* 0x000fca00098f1409 */
[----:B------:R-:W2:Y:S04]  /*0e50*/  LDG.E R13, desc[UR8][R24.64] ;  /* 0x00000008180d7981 */ /* 0x000ea8000c1e1900 */
[----:B------:R-:W3:Y:S04]  /*0e60*/  LDG.E R18, desc[UR8][R24.64+0x4] ;  /* 0x0000040818127981 */ /* 0x000ee8000c1e1900 */
[----:B------:R-:W4:Y:S04]  /*0e70*/  LDG.E R27, desc[UR8][R24.64+0x8] ;  /* 0x00000808181b7981 */ /* 0x000f28000c1e1900 */
[----:B------:R-:W5:Y:S04]  /*0e80*/  LDG.E R28, desc[UR8][R24.64+0xc] ;  /* 0x00000c08181c7981 */ /* 0x000f68000c1e1900 */
[----:B------:R-:W5:Y:S04]  /*0e90*/  LDG.E R23, desc[UR8][R24.64+0x10] ;  /* 0x0000100818177981 */ /* 0x000f68000c1e1900 */
[----:B------:R-:W5:Y:S04]  /*0ea0*/  LDG.E R26, desc[UR8][R24.64+0x14] ;  /* 0x00001408181a7981 */ /* 0x000f68000c1e1900 */
[----:B------:R-:W5:Y:S04]  /*0eb0*/  LDG.E R17, desc[UR8][R24.64+0x18] ;  /* 0x0000180818117981 */ /* 0x000f68000c1e1900 */
[----:B------:R-:W5:Y:S01]  /*0ec0*/  LDG.E R29, desc[UR8][R24.64+0x1c] ;  /* 0x00001c08181d7981 */ /* 0x000f62000c1e1900 */
[----:B------:R-:W0:Y:S01]  /*0ed0*/  S2UR UR5, SR_CgaCtaId ;  /* 0x00000000000579c3 */ /* 0x000e220000008800 */
[----:B------:R-:W-:-:S02]  /*0ee0*/  UMOV UR4, 0x400 ;  /* 0x0000040000047882 */ /* 0x000fc40000000000 */
[----:B0-----:R-:W-:-:S06]  /*0ef0*/  ULEA UR4, UR5, UR4, 0x18 ;  /* 0x0000000405047291 */ /* 0x001fcc000f8ec0ff */
[C---:B------:R-:W-:Y:S02]  /*0f00*/  LEA R12, R16.reuse, UR4, 0x2 ;  /* 0x00000004100c7c11 */ /* 0x040fe4000f8e10ff */
[----:B------:R-:W-:-:S03]  /*0f10*/  IADD3 R16, PT, PT, R16, 0x8, RZ ;  /* 0x0000000810107810 */ /* 0x000fc60007ffe0ff */
[----:B------:R-:W2:Y:S02]  /*0f20*/  LDS.128 R8, [R12] ;  /* 0x000000000c087984 */ /* 0x000ea40000000c00 */
[----:B--2---:R-:W-:Y:S02]  /*0f30*/  FFMA R19, R8, R13, R19 ;  /* 0x0000000d08137223 */ /* 0x004fe40000000013 */
[----:B------:R-:W0:Y:S02]  /*0f40*/  LDS.128 R12, [R12+0x10] ;  /* 0x000010000c0c7984 */ /* 0x000e240000000c00 */
[----:B---3--:R-:W-:-:S04]  /*0f50*/  FFMA R18, R18, R9, R19 ;  /* 0x0000000912127223 */ /* 0x008fc80000000013 */
[----:B----4-:R-:W-:-:S04]  /*0f60*/  FFMA R27, R27, R10, R18 ;  /* 0x0000000a1b1b7223 */ /* 0x010fc80000000012 */
[----:B-----5:R-:W-:-:S04]  /*0f70*/  FFMA R11, R28, R11, R27 ;  /* 0x0000000b1c0b7223 */ /* 0x020fc8000000001b */
[----:B0-----:R-:W-:-:S04]  /*0f80*/  FFMA R11, R12, R23, R11 ;  /* 0x000000170c0b7223 */ /* 0x001fc8000000000b */
[----:B------:R-:W-:-:S04]  /*0f90*/  FFMA R26, R26, R13, R11 ;  /* 0x0000000d1a1a7223 */ /* 0x000fc8000000000b */
[----:B------:R-:W-:-:S04]  /*0fa0*/  FFMA R14, R17, R14, R26 ;  /* 0x0000000e110e7223 */ /* 0x000fc8000000001a */
[----:B------:R-:W-:-:S07]  /*0fb0*/  FFMA R19, R29, R15, R14 ;  /* 0x0000000f1d137223 */ /* 0x000fce000000000e */
.L_x_167:
[----:B------:R-:W-:Y:S05]  /*0fc0*/  BRA.U !UP1, `(.L_x_166) ;  /* 0x0000000109ac7547 */ /* 0x000fea000b800000 */
        /* <DEDUP_REMOVED lines=11> */
[----:B------:R-:W5:Y:S01]  /*1080*/  LDG.E R17, desc[UR8][R12.64+0xc] ;  /* 0x00000c080c117981 */ /* 0x000f62000c1e1900 */
[----:B------:R-:W0:Y:S01]  /*1090*/  S2UR UR5, SR_CgaCtaId ;  /* 0x00000000000579c3 */ /* 0x000e220000008800 */
[----:B------:R-:W-:-:S02]  /*10a0*/  UMOV UR4, 0x400 ;  /* 0x0000040000047882 */ /* 0x000fc40000000000 */
[----:B0-----:R-:W-:-:S06]  /*10b0*/  ULEA UR4, UR5, UR4, 0x18 ;  /* 0x0000000405047291 */ /* 0x001fcc000f8ec0ff */
[C---:B------:R-:W-:Y:S02]  /*10c0*/  LEA R8, R16.reuse, UR4, 0x2 ;  /* 0x0000000410087c11 */ /* 0x040fe4000f8e10ff */
[----:B------:R-:W-:-:S04]  /*10d0*/  IADD3 R16, PT, PT, R16, 0x4, RZ ;  /* 0x0000000410107810 */ /* 0x000fc80007ffe0ff */
[----:B------:R-:W2:Y:S02]  /*10e0*/  LDS.128 R8, [R8] ;  /* 0x0000000008087984 */ /* 0x000ea40000000c00 */
[----:B--2---:R-:W-:-:S04]  /*10f0*/  FFMA R14, R8, R14, R19 ;  /* 0x0000000e080e7223 */ /* 0x004fc80000000013 */
[----:B---3--:R-:W-:-:S04]  /*1100*/  FFMA R9, R15, R9, R14 ;  /* 0x000000090f097223 */ /* 0x008fc8000000000e */
[----:B----4-:R-:W-:-:S04]  /*1110*/  FFMA R10, R18, R10, R9 ;  /* 0x0000000a120a7223 */ /* 0x010fc80000000009 */
[----:B-----5:R-:W-:-:S07]  /*1120*/  FFMA R19, R17, R11, R10 ;  /* 0x0000000b11137223 */ /* 0x020fce000000000a */
.L_x_168:
[----:B------:R-:W-:Y:S05]  /*1130*/  BRA.U !UP1, `(.L_x_166) ;  /* 0x0000000109507547 */ /* 0x000fea000b800000 */
[----:B------:R-:W0:Y:S01]  /*1140*/  LDCU.64 UR4, c[0x0][0x388] ;  /* 0x00007100ff0477ac */ /* 0x000e220008000a00 */
[----:B------:R-:W-:-:S04]  /*1150*/  IADD3 R8, P3, PT, R3, R16, RZ ;  /* 0x0000001003087210 */ /* 0x000fc80007f7e0ff */
[----:B------:R-:W-:Y:S02]  /*1160*/  IADD3.X R9, PT, PT, RZ, R4, RZ, P3, !PT ;  /* 0x00000004ff097210 */ /* 0x000fe40001ffe4ff */
[----:B0-----:R-:W-:-:S04]  /*1170*/  LEA R12, P3, R8, UR4, 0x2 ;  /* 0x00000004080c7c11 */ /* 0x001fc8000f8610ff */
[----:B------:R-:W-:-:S05]  /*1180*/  LEA.HI.X R13, R8, UR5, R9, 0x2, P3 ;  /* 0x00000005080d7c11 */ /* 0x000fca00098f1409 */
[----:B------:R-:W2:Y:S01]  /*1190*/  LDG.E R14, desc[UR8][R12.64] ;  /* 0x000000080c0e7981 */ /* 0x000ea2000c1e1900 */
[----:B------:R-:W0:Y:S01]  /*11a0*/  S2UR UR5, SR_CgaCtaId ;  /* 0x00000000000579c3 */ /* 0x000e220000008800 */
[----:B------:R-:W-:Y:S01]  /*11b0*/  UMOV UR4, 0x400 ;  /* 0x0000040000047882 */ /* 0x000fe20000000000 */
[----:B------:R-:W-:Y:S02]  /*11c0*/  UISETP.NE.AND UP0, UPT, UR6, 0x1, UPT ;  /* 0x000000010600788c */ /* 0x000fe4000bf05270 */
[----:B0-----:R-:W-:-:S06]  /*11d0*/  ULEA UR4, UR5, UR4, 0x18 ;  /* 0x0000000405047291 */ /* 0x001fcc000f8ec0ff */
[----:B------:R-:W-:-:S06]  /*11e0*/  LEA R8, R16, UR4, 0x2 ;  /* 0x0000000410087c11 */ /* 0x000fcc000f8e10ff */
[----:B------:R-:W2:Y:S02]  /*11f0*/  LDS.128 R8, [R8] ;  /* 0x0000000008087984 */ /* 0x000ea40000000c00 */
[----:B--2---:R-:W-:Y:S01]  /*1200*/  FFMA R19, R8, R14, R19 ;  /* 0x0000000e08137223 */ /* 0x004fe20000000013 */
[----:B------:R-:W-:Y:S06]  /*1210*/  BRA.U !UP0, `(.L_x_166) ;  /* 0x0000000108187547 */ /* 0x000fec000b800000 */
[----:B------:R-:W-:Y:S01]  /*1220*/  UISETP.NE.AND UP0, UPT, UR6, 0x2, UPT ;  /* 0x000000020600788c */ /* 0x000fe2000bf05270 */
[----:B------:R-:W2:Y:S05]  /*1230*/  LDG.E R8, desc[UR8][R12.64+0x4] ;  /* 0x000004080c087981 */ /* 0x000eaa000c1e1900 */
[----:B------:R-:W-:-:S13]  /*1240*/  PLOP3.LUT P3, PT, PT, PT, UP0, 0x80, 0x8 ;  /* 0x000000000008781c */ /* 0x000fda0003f6f008 */
[----:B------:R-:W3:Y:S01]  /*1250*/  @P3 LDG.E R14, desc[UR8][R12.64+0x8] ;  /* 0x000008080c0e3981 */ /* 0x000ee2000c1e1900 */
[----:B--2---:R-:W-:-:S04]  /*1260*/  FFMA R19, R8, R9, R19 ;  /* 0x0000000908137223 */ /* 0x004fc80000000013 */
[----:B---3--:R-:W-:-:S07]  /*1270*/  @P3 FFMA R19, R14, R10, R19 ;  /* 0x0000000a0e133223 */ /* 0x008fce0000000013 */
.L_x_166:
[----:B------:R-:W0:Y:S01]  /*1280*/  LDCU UR4, c[0x0][0x3c0] ;  /* 0x00007800ff0477ac */ /* 0x000e220008000800 */
[----:B------:R-:W-:Y:S01]  /*1290*/  HFMA2 R8, -RZ, RZ, 0.96630859375, -0.0022525787353515625 ;  /* 0x3bbb989dff087431 */ /* 0x000fe200000001ff */
[----:B------:R-:W-:Y:S01]  /*12a0*/  MOV R13, 0x437c0000 ;  /* 0x437c0000000d7802 */ /* 0x000fe20000000f00 */
[----:B0-----:R-:W-:-:S05]  /*12b0*/  FMUL R19, R19, UR4 ;  /* 0x0000000413137c20 */ /* 0x001fca0008400000 */
[----:B------:R-:W-:-:S05]  /*12c0*/  FMNMX R9, R19, R6, !PT ;  /* 0x0000000613097209 */ /* 0x000fca0007800000 */
[----:B------:R-:W-:Y:S01]  /*12d0*/  FADD R10, -R9, R6 ;  /* 0x00000006090a7221 */ /* 0x000fe20000000100 */
[----:B------:R-:W-:-:S03]  /*12e0*/  FADD R19, R19, -R9 ;  /* 0x8000000913137221 */ /* 0x000fc60000000000 */
[----:B------:R-:W-:-:S04]  /*12f0*/  FFMA.SAT R6, R10, R8, 0.5 ;  /* 0x3f0000000a067423 */ /* 0x000fc80000002008 */
        /* <DEDUP_REMOVED lines=9> */
[----:B------:R-:W-:Y:S01]  /*1390*/  FFMA R8, R19, 1.4426950216293334961, -R8 ;  /* 0x3fb8aa3b13087823 */ /* 0x000fe20000000808 */
[----:B------:R-:W-:-:S02]  /*13a0*/  MOV R6, R9 ;  /* 0x0000000900067202 */ /* 0x000fc40000000f00 */
[----:B------:R-:W0:Y:S01]  /*13b0*/  MUFU.EX2 R10, R13 ;  /* 0x0000000d000a7308 */ /* 0x000e220000000800 */
[----:B------:R-:W-:-:S07]  /*13c0*/  FFMA R8, R19, 1.925963033500011079e-08, R8 ;  /* 0x32a5706013087823 */ /* 0x000fce0000000008 */
[----:B------:R-:W1:Y:S01]  /*13d0*/  MUFU.EX2 R11, R8 ;  /* 0x00000008000b7308 */ /* 0x000e620000000800 */
[----:B0-----:R-:W-:Y:S01]  /*13e0*/  FMUL R23, R23, R10 ;  /* 0x0000000a17177220 */ /* 0x001fe20000400000 */
[----:B------:R-:W-:Y:S02]  /*13f0*/  HFMA2 R10, -RZ, RZ, 0, 0 ;  /* 0x00000000ff0a7431 */ /* 0x000fe400000001ff */
[----:B-1----:R-:W-:-:S04]  /*1400*/  FMUL R24, R24, R11 ;  /* 0x0000000b18187220 */ /* 0x002fc80000400000 */
[----:B------:R-:W-:Y:S01]  /*1410*/  FFMA R20, R23, R20, R24 ;  /* 0x0000001417147223 */ /* 0x000fe20000000018 */
[----:B------:R-:W-:Y:S06]  /*1420*/  @!P1 BRA `(.L_x_169) ;  /* 0x00000004000c9947 */ /* 0x000fec0003800000 */
[----:B------:R-:W-:-:S07]  /*1430*/  MOV R26, RZ ;  /* 0x000000ff001a7202 */ /* 0x000fce0000000f00 */
.L_x_170:
[----:B0-----:R-:W0:Y:S01]  /*1440*/  LDCU.64 UR4, c[0x0][0x390] ;  /* 0x00007200ff0477ac */ /* 0x001e220008000a00 */
[----:B------:R-:W-:Y:S02]  /*1450*/  IADD3 R8, P1, PT, R3, R26, RZ ;  /* 0x0000001a03087210 */ /* 0x000fe40007f3e0ff */
[----:B------:R-:W-:Y:S02]  /*1460*/  LEA R25, R26, UR18, 0x2 ;  /* 0x000000121a197c11 */ /* 0x000fe4000f8e10ff */
[----:B------:R-:W-:Y:S02]  /*1470*/  IADD3.X R9, PT, PT, RZ, R4, RZ, P1, !PT ;  /* 0x00000004ff097210 */ /* 0x000fe40000ffe4ff */
[----:B0-----:R-:W-:-:S04]  /*1480*/  LEA R28, P1, R8, UR4, 0x2 ;  /* 0x00000004081c7c11 */ /* 0x001fc8000f8210ff */
[----:B------:R-:W-:Y:S02]  /*1490*/  LEA.HI.X R29, R8, UR5, R9, 0x2, P1 ;  /* 0x00000005081d7c11 */ /* 0x000fe400088f1409 */
[----:B------:R-:W2:Y:S04]  /*14a0*/  LDL.128 R8, [R25] ;  /* 0x0000000019087983 */ /* 0x000ea80000100c00 */
[----:B------:R-:W3:Y:S04]  /*14b0*/  LDG.E R13, desc[UR8][R28.64] ;  /* 0x000000081c0d7981 */ /* 0x000ee8000c1e1900 */
[----:B------:R-:W4:Y:S04]  /*14c0*/  LDG.E R15, desc[UR8][R28.64+0x4] ;  /* 0x000004081c0f7981 */ /* 0x000f28000c1e1900 */
[----:B------:R-:W5:Y:S04]  /*14d0*/  LDG.E R17, desc[UR8][R28.64+0x8] ;  /* 0x000008081c117981 */ /* 0x000f68000c1e1900 */
[----:B------:R-:W5:Y:S04]  /*14e0*/  LDG.E R19, desc[UR8][R28.64+0xc] ;  /* 0x00000c081c137981 */ /* 0x000f68000c1e1900 */
[----:B------:R-:W5:Y:S04]  /*14f0*/  LDG.E R16, desc[UR8][R28.64+0x14] ;  /* 0x000014081c107981 */ /* 0x000f68000c1e1900 */
[----:B------:R-:W5:Y:S01]  /*1500*/  LDG.E R27, desc[UR8][R28.64+0x1c] ;  /* 0x00001c081c1b7981 */ /* 0x000f62000c1e1900 */
[----:B---3--:R-:W-:-:S04]  /*1510*/  FMUL R12, R24, R13 ;  /* 0x0000000d180c7220 */ /* 0x008fc80000400000 */
[C---:B--2---:R-:W-:Y:S01]  /*1520*/  FFMA R8, R23.reuse, R8, R12 ;  /* 0x0000000817087223 */ /* 0x044fe2000000000c */
[C---:B----4-:R-:W-:Y:S01]  /*1530*/  FMUL R12, R24.reuse, R15 ;  /* 0x0000000f180c7220 */ /* 0x050fe20000400000 */
[C---:B-----5:R-:W-:Y:S01]  /*1540*/  FMUL R13, R24.reuse, R17 ;  /* 0x00000011180d7220 */ /* 0x060fe20000400000 */
[----:B------:R-:W-:Y:S02]  /*1550*/  FMUL R14, R24, R19 ;  /* 0x00000013180e7220 */ /* 0x000fe40000400000 */
[C---:B------:R-:W-:Y:S01]  /*1560*/  FFMA R9, R23.reuse, R9, R12 ;  /* 0x0000000917097223 */ /* 0x040fe2000000000c */
[C---:B------:R-:W-:Y:S01]  /*1570*/  FFMA R10, R23.reuse, R10, R13 ;  /* 0x0000000a170a7223 */ /* 0x040fe2000000000d */
[----:B------:R-:W2:Y:S01]  /*1580*/  LDG.E R17, desc[UR8][R28.64+0x10] ;  /* 0x000010081c117981 */ /* 0x000ea2000c1e1900 */
[----:B------:R-:W-:-:S03]  /*1590*/  FFMA R11, R23, R11, R14 ;  /* 0x0000000b170b7223 */ /* 0x000fc6000000000e */
[----:B------:R-:W3:Y:S04]  /*15a0*/  LDL.128 R12, [R25+0x10] ;  /* 0x00001000190c7983 */ /* 0x000ee80000100c00 */
[----:B------:R-:W4:Y:S01]  /*15b0*/  LDG.E R19, desc[UR8][R28.64+0x18] ;  /* 0x000018081c137981 */ /* 0x000f22000c1e1900 */
[----:B------:R-:W-:-:S03]  /*15c0*/  FMUL R16, R24, R16 ;  /* 0x0000001018107220 */ /* 0x000fc60000400000 */
[----:B------:R0:W-:Y:S04]  /*15d0*/  STL.128 [R25], R8 ;  /* 0x0000000819007387 */ /* 0x0001e80000100c00 */
[----:B0-----:R-:W5:Y:S04]  /*15e0*/  LDG.E R8, desc[UR8][R28.64+0x24] ;  /* 0x000024081c087981 */ /* 0x001f68000c1e1900 */
[----:B------:R-:W5:Y:S04]  /*15f0*/  LDG.E R9, desc[UR8][R28.64+0x28] ;  /* 0x000028081c097981 */ /* 0x000f68000c1e1900 */
[----:B------:R-:W5:Y:S01]  /*1600*/  LDG.E R11, desc[UR8][R28.64+0x2c] ;  /* 0x00002c081c0b7981 */ /* 0x000f62000c1e1900 */
[C---:B--2---:R-:W-:Y:S01]  /*1610*/  FMUL R18, R24.reuse, R17 ;  /* 0x0000001118127220 */ /* 0x044fe20000400000 */
[----:B---3--:R-:W-:Y:S01]  /*1620*/  FFMA R13, R23, R13, R16 ;  /* 0x0000000d170d7223 */ /* 0x008fe20000000010 */
[----:B------:R-:W-:-:S02]  /*1630*/  FMUL R16, R24, R27 ;  /* 0x0000001b18107220 */ /* 0x000fc40000400000 */
[----:B------:R-:W2:Y:S01]  /*1640*/  LDG.E R27, desc[UR8][R28.64+0x20] ;  /* 0x000020081c1b7981 */ /* 0x000ea2000c1e1900 */
[C---:B----4-:R-:W-:Y:S01]  /*1650*/  FMUL R19, R24.reuse, R19 ;  /* 0x0000001318137220 */ /* 0x050fe20000400000 */
[C---:B------:R-:W-:Y:S01]  /*1660*/  FFMA R12, R23.reuse, R12, R18 ;  /* 0x0000000c170c7223 */ /* 0x040fe20000000012 */
[C---:B------:R-:W-:Y:S02]  /*1670*/  FFMA R15, R23.reuse, R15, R16 ;  /* 0x0000000f170f7223 */ /* 0x040fe40000000010 */
[----:B------:R-:W-:Y:S02]  /*1680*/  FFMA R14, R23, R14, R19 ;  /* 0x0000000e170e7223 */ /* 0x000fe40000000013 */
[----:B------:R-:W3:Y:S04]  /*1690*/  LDL.128 R16, [R25+0x20] ;  /* 0x0000200019107983 */ /* 0x000ee80000100c00 */
[----:B------:R0:W-:Y:S01]  /*16a0*/  STL.128 [R25+0x10], R12 ;  /* 0x0000100c19007387 */ /* 0x0001e20000100c00 */
[----:B-----5:R-:W-:-:S03]  /*16b0*/  FMUL R8, R24, R8 ;  /* 0x0000000818087220 */ /* 0x020fc60000400000 */
[----:B0-----:R-:W4:Y:S01]  /*16c0*/  LDG.E R15, desc[UR8][R28.64+0x30] ;  /* 0x000030081c0f7981 */ /* 0x001f22000c1e1900 */
[----:B------:R-:W-:-:S03]  /*16d0*/  FMUL R10, R24, R11 ;  /* 0x0000000b180a7220 */ /* 0x000fc60000400000 */
[----:B------:R-:W5:Y:S04]  /*16e0*/  LDG.E R13, desc[UR8][R28.64+0x38] ;  /* 0x000038081c0d7981 */ /* 0x000f68000c1e1900 */
[----:B------:R-:W5:Y:S01]  /*16f0*/  LDG.E R12, desc[UR8][R28.64+0x3c] ;  /* 0x00003c081c0c7981 */ /* 0x000f62000c1e1900 */
[C---:B--2---:R-:W-:Y:S01]  /*1700*/  FMUL R27, R24.reuse, R27 ;  /* 0x0000001b181b7220 */ /* 0x044fe20000400000 */
[C---:B---3--:R-:W-:Y:S01]  /*1710*/  FFMA R17, R23.reuse, R17, R8 ;  /* 0x0000001117117223 */ /* 0x048fe20000000008 */
[----:B------:R-:W-:Y:S02]  /*1720*/  FMUL R8, R24, R9 ;  /* 0x0000000918087220 */ /* 0x000fe40000400000 */
[C---:B------:R-:W-:Y:S02]  /*1730*/  FFMA R16, R23.reuse, R16, R27 ;  /* 0x0000001017107223 */ /* 0x040fe4000000001b */
[----:B------:R-:W2:Y:S01]  /*1740*/  LDG.E R27, desc[UR8][R28.64+0x34] ;  /* 0x000034081c1b7981 */ /* 0x000ea2000c1e1900 */
[C---:B------:R-:W-:Y:S01]  /*1750*/  FFMA R18, R23.reuse, R18, R8 ;  /* 0x0000001217127223 */ /* 0x040fe20000000008 */
[----:B------:R-:W-:-:S02]  /*1760*/  FFMA R19, R23, R19, R10 ;  /* 0x0000001317137223 */ /* 0x000fc4000000000a */
[----:B------:R-:W3:Y:S01]  /*1770*/  LDL.128 R8, [R25+0x30] ;  /* 0x0000300019087983 */ /* 0x000ee20000100c00 */
[----:B------:R-:W-:Y:S01]  /*1780*/  IADD3 R26, PT, PT, R26, 0x10, RZ ;  /* 0x000000101a1a7810 */ /* 0x000fe20007ffe0ff */
[C---:B----4-:R-:W-:Y:S01]  /*1790*/  FMUL R15, R24.reuse, R15 ;  /* 0x0000000f180f7220 */ /* 0x050fe20000400000 */
[C---:B-----5:R-:W-:Y:S01]  /*17a0*/  FMUL R13, R24.reuse, R13 ;  /* 0x0000000d180d7220 */ /* 0x060fe20000400000 */
[----:B------:R-:W-:Y:S01]  /*17b0*/  FMUL R12, R24, R12 ;  /* 0x0000000c180c7220 */ /* 0x000fe20000400000 */
[----:B------:R0:W-:Y:S01]  /*17c0*/  STL.128 [R25+0x20], R16 ;  /* 0x0000201019007387 */ /* 0x0001e20000100c00 */
[----:B------:R-:W-:Y:S01]  /*17d0*/  ISETP.NE.AND P1, PT, R26, UR17, PT ;  /* 0x000000111a007c0c */ /* 0x000fe2000bf25270 */
[----:B--2---:R-:W-:Y:S01]  /*17e0*/  FMUL R14, R24, R27 ;  /* 0x0000001b180e7220 */ /* 0x004fe20000400000 */
[----:B---3--:R-:W-:-:S03]  /*17f0*/  FFMA R8, R23, R8, R15 ;  /* 0x0000000817087223 */ /* 0x008fc6000000000f */
[C---:B------:R-:W-:Y:S01]  /*1800*/  FFMA R9, R23.reuse, R9, R14 ;  /* 0x0000000917097223 */ /* 0x040fe2000000000e */
[C---:B------:R-:W-:Y:S01]  /*1810*/  FFMA R10, R23.reuse, R10, R13 ;  /* 0x0000000a170a7223 */ /* 0x040fe2000000000d */
[----:B------:R-:W-:-:S05]  /*1820*/  FFMA R11, R23, R11, R12 ;  /* 0x0000000b170b7223 */ /* 0x000fca000000000c */
[----:B------:R0:W-:Y:S01]  /*1830*/  STL.128 [R25+0x30], R8 ;  /* 0x0000300819007387 */ /* 0x0001e20000100c00 */
[----:B------:R-:W-:Y:S05]  /*1840*/  @P1 BRA `(.L_x_170) ;  /* 0xfffffff800fc1947 */ /* 0x000fea000383ffff */
[----:B0-----:R-:W-:-:S07]  /*1850*/  MOV R10, UR17 ;  /* 0x00000011000a7c02 */ /* 0x001fce0008000f00 */
.L_x_169:
[----:B------:R-:W-:Y:S05]  /*1860*/  @!P2 BRA `(.L_x_171) ;  /* 0x0000000400aca947 */ /* 0x000fea0003800000 */
[----:B------:R-:W-:Y:S02]  /*1870*/  UISETP.GE.U32.AND UP0, UPT, UR7, 0x7, UPT ;  /* 0x000000070700788c */ /* 0x000fe4000bf06070 */
[----:B------:R-:W-:-:S07]  /*1880*/  UISETP.NE.AND UP1, UPT, UR16, URZ, UPT ;  /* 0x000000ff1000728c */ /* 0x000fce000bf25270 */
[----:B------:R-:W-:Y:S05]  /*1890*/  BRA.U !UP0, `(.L_x_172) ;  /* 0x0000000108bc7547 */ /* 0x000fea000b800000 */
[----:B------:R-:W0:Y:S01]  /*18a0*/  LDCU.64 UR4, c[0x0][0x390] ;  /* 0x00007200ff0477ac */ /* 0x000e220008000a00 */
[----:B------:R-:W-:Y:S02]  /*18b0*/  IADD3 R9, P1, PT, R3, R10, RZ ;  /* 0x0000000a03097210 */ /* 0x000fe40007f3e0ff */
[----:B------:R-:W-:Y:S02]  /*18c0*/  LEA R11, R10, UR18, 0x2 ;  /* 0x000000120a0b7c11 */ /* 0x000fe4000f8e10ff */
[----:B------:R-:W-:-:S03]  /*18d0*/  IADD3.X R12, PT, PT, RZ, R4, RZ, P1, !PT ;  /* 0x00000004ff0c7210 */ /* 0x000fc60000ffe4ff */
[----:B------:R-:W2:Y:S04]  /*18e0*/  LDL R16, [R11] ;  /* 0x000000000b107983 */ /* 0x000ea80000100800 */
[----:B------:R-:W3:Y:S01]  /*18f0*/  LDL R14, [R11+0x8] ;  /* 0x000008000b0e7983 */ /* 0x000ee20000100800 */
[----:B0-----:R-:W-:-:S04]  /*1900*/  LEA R8, P1, R9, UR4, 0x2 ;  /* 0x0000000409087c11 */ /* 0x001fc8000f8210ff */
[----:B------:R-:W-:Y:S02]  /*1910*/  LEA.HI.X R9, R9, UR5, R12, 0x2, P1 ;  /* 0x0000000509097c11 */ /* 0x000fe400088f140c */
[----:B------:R-:W4:Y:S04]  /*1920*/  LDL R12, [R11+0x4] ;  /* 0x000004000b0c7983 */ /* 0x000f280000100800 */
[----:B------:R-:W5:Y:S04]  /*1930*/  LDG.E R13, desc[UR8][R8.64] ;  /* 0x00000008080d7981 */ /* 0x000f68000c1e1900 */
[----:B------:R-:W3:Y:S04]  /*1940*/  LDG.E R29, desc[UR8][R8.64+0x4] ;  /* 0x00000408081d7981 */ /* 0x000ee8000c1e1900 */
[----:B------:R-:W4:Y:S04]  /*1950*/  LDG.E R27, desc[UR8][R8.64+0x8] ;  /* 0x00000808081b7981 */ /* 0x000f28000c1e1900 */
[----:B------:R-:W4:Y:S04]  /*1960*/  LDG.E R19, desc[UR8][R8.64+0xc] ;  /* 0x00000c0808137981 */ /* 0x000f28000c1e1900 */
[----:B------:R-:W4:Y:S04]  /*1970*/  LDG.E R17, desc[UR8][R8.64+0x10] ;  /* 0x0000100808117981 */ /* 0x000f28000c1e1900 */
[----:B------:R-:W4:Y:S04]  /*1980*/  LDG.E R15, desc[UR8][R8.64+0x18] ;  /* 0x00001808080f7981 */ /* 0x000f28000c1e1900 */
[----:B------:R-:W4:Y:S01]  /*1990*/  LDG.E R25, desc[UR8][R8.64+0x1c] ;  /* 0x00001c0808197981 */ /* 0x000f22000c1e1900 */
[----:B-----5:R-:W-:-:S03]  /*19a0*/  FMUL R18, R24, R13 ;  /* 0x0000000d18127220 */ /* 0x020fc60000400000 */
[----:B------:R-:W5:Y:S01]  /*19b0*/  LDG.E R13, desc[UR8][R8.64+0x14] ;  /* 0x00001408080d7981 */ /* 0x000f62000c1e1900 */
[C---:B--2---:R-:W-:Y:S01]  /*19c0*/  FFMA R26, R23.reuse, R16, R18 ;  /* 0x00000010171a7223 */ /* 0x044fe20000000012 */
[C---:B---3--:R-:W-:Y:S02]  /*19d0*/  FMUL R18, R24.reuse, R29 ;  /* 0x0000001d18127220 */ /* 0x048fe40000400000 */
[----:B------:R-:W2:Y:S01]  /*19e0*/  LDL R16, [R11+0xc] ;  /* 0x00000c000b107983 */ /* 0x000ea20000100800 */
[----:B----4-:R-:W-:Y:S01]  /*19f0*/  FMUL R27, R24, R27 ;  /* 0x0000001b181b7220 */ /* 0x010fe20000400000 */
[C---:B------:R-:W-:Y:S02]  /*1a00*/  FFMA R28, R23.reuse, R12, R18 ;  /* 0x0000000c171c7223 */ /* 0x040fe40000000012 */
[----:B------:R-:W3:Y:S01]  /*1a10*/  LDL R18, [R11+0x10] ;  /* 0x000010000b127983 */ /* 0x000ee20000100800 */
[----:B------:R-:W-:-:S03]  /*1a20*/  FFMA R27, R23, R14, R27 ;  /* 0x0000000e171b7223 */ /* 0x000fc6000000001b */
[----:B------:R-:W4:Y:S04]  /*1a30*/  LDL R14, [R11+0x14] ;  /* 0x000014000b0e7983 */ /* 0x000f280000100800 */
[----:B------:R-:W4:Y:S04]  /*1a40*/  LDL R12, [R11+0x18] ;  /* 0x000018000b0c7983 */ /* 0x000f280000100800 */
[----:B------:R-:W4:Y:S01]  /*1a50*/  LDL R8, [R11+0x1c] ;  /* 0x00001c000b087983 */ /* 0x000f220000100800 */
[C---:B------:R-:W-:Y:S01]  /*1a60*/  FMUL R19, R24.reuse, R19 ;  /* 0x0000001318137220 */ /* 0x040fe20000400000 */
[C---:B------:R-:W-:Y:S01]  /*1a70*/  FMUL R15, R24.reuse, R15 ;  /* 0x0000000f180f7220 */ /* 0x040fe20000400000 */
[C---:B------:R-:W-:Y:S01]  /*1a80*/  FMUL R25, R24.reuse, R25 ;  /* 0x0000001918197220 */ /* 0x040fe20000400000 */
[----:B------:R0:W-:Y:S02]  /*1a90*/  STL [R11], R26 ;  /* 0x0000001a0b007387 */ /* 0x0001e40000100800 */
[----:B0-----:R-:W-:-:S02]  /*1aa0*/  FMUL R26, R24, R17 ;  /* 0x00000011181a7220 */ /* 0x001fc40000400000 */
[----:B------:R0:W-:Y:S04]  /*1ab0*/  STL [R11+0x4], R28 ;  /* 0x0000041c0b007387 */ /* 0x0001e80000100800 */
[----:B------:R0:W-:Y:S01]  /*1ac0*/  STL [R11+0x8], R27 ;  /* 0x0000081b0b007387 */ /* 0x0001e20000100800 */
[----:B------:R-:W-:Y:S01]  /*1ad0*/  IADD3 R10, PT, PT, R10, 0x8, RZ ;  /* 0x000000080a0a7810 */ /* 0x000fe20007ffe0ff */
[----:B-----5:R-:W-:Y:S01]  /*1ae0*/  FMUL R13, R24, R13 ;  /* 0x0000000d180d7220 */ /* 0x020fe20000400000 */
[C---:B--2---:R-:W-:Y:S01]  /*1af0*/  FFMA R16, R23.reuse, R16, R19 ;  /* 0x0000001017107223 */ /* 0x044fe20000000013 */
[C---:B---3--:R-:W-:Y:S02]  /*1b00*/  FFMA R18, R23.reuse, R18, R26 ;  /* 0x0000001217127223 */ /* 0x048fe4000000001a */
[C---:B----4-:R-:W-:Y:S01]  /*1b10*/  FFMA R14, R23.reuse, R14, R13 ;  /* 0x0000000e170e7223 */ /* 0x050fe2000000000d */
[C---:B------:R-:W-:Y:S01]  /*1b20*/  FFMA R12, R23.reuse, R12, R15 ;  /* 0x0000000c170c7223 */ /* 0x040fe2000000000f */
[----:B------:R-:W-:Y:S01]  /*1b30*/  FFMA R8, R23, R8, R25 ;  /* 0x0000000817087223 */ /* 0x000fe20000000019 */
[----:B------:R0:W-:Y:S04]  /*1b40*/  STL [R11+0xc], R16 ;  /* 0x00000c100b007387 */ /* 0x0001e80000100800 */
[----:B------:R0:W-:Y:S04]  /*1b50*/  STL [R11+0x10], R18 ;  /* 0x000010120b007387 */ /* 0x0001e80000100800 */
[----:B------:R0:W-:Y:S04]  /*1b60*/  STL [R11+0x14], R14 ;  /* 0x0000140e0b007387 */ /* 0x0001e80000100800 */
[----:B------:R0:W-:Y:S04]  /*1b70*/  STL [R11+0x18], R12 ;  /* 0x0000180c0b007387 */ /* 0x0001e80000100800 */
[----:B------:R0:W-:Y:S02]  /*1b80*/  STL [R11+0x1c], R8 ;  /* 0x00001c080b007387 */ /* 0x0001e40000100800 */
.L_x_172:
[----:B------:R-:W-:Y:S05]  /*1b90*/  BRA.U !UP1, `(.L_x_171) ;  /* 0x0000000109e07547 */ /* 0x000fea000b800000 */
[----:B------:R-:W-:Y:S02]  /*1ba0*/  UISETP.GE.U32.AND UP0, UPT, UR10, 0x3, UPT ;  /* 0x000000030a00788c */ /* 0x000fe4000bf06070 */
[----:B------:R-:W-:-:S07]  /*1bb0*/  UISETP.NE.AND UP1, UPT, UR6, URZ, UPT ;  /* 0x000000ff0600728c */ /* 0x000fce000bf25270 */
[----:B------:R-:W-:Y:S05]  /*1bc0*/  BRA.U !UP0, `(.L_x_173) ;  /* 0x00000001086c7547 */ /* 0x000fea000b800000 */
[----:B------:R-:W1:Y:S01]  /*1bd0*/  LDCU.64 UR4, c[0x0][0x390] ;  /* 0x00007200ff0477ac */ /* 0x000e620008000a00 */
[----:B------:R-:W-:Y:S02]  /*1be0*/  IADD3 R9, P1, PT, R3, R10, RZ ;  /* 0x0000000a03097210 */ /* 0x000fe40007f3e0ff */
[----:B0-----:R-:W-:Y:S02]  /*1bf0*/  LEA R11, R10, UR18, 0x2 ;  /* 0x000000120a0b7c11 */ /* 0x001fe4000f8e10ff */
[----:B------:R-:W-:-:S03]  /*1c00*/  IADD3.X R12, PT, PT, RZ, R4, RZ, P1, !PT ;  /* 0x00000004ff0c7210 */ /* 0x000fc60000ffe4ff */
[----:B------:R-:W2:Y:S04]  /*1c10*/  LDL R16, [R11+0x8] ;  /* 0x000008000b107983 */ /* 0x000ea80000100800 */
[----:B------:R-:W3:Y:S04]  /*1c20*/  LDL R14, [R11+0x4] ;  /* 0x000004000b0e7983 */ /* 0x000ee80000100800 */
[----:B------:R-:W4:Y:S01]  /*1c30*/  LDL R18, [R11+0xc] ;  /* 0x00000c000b127983 */ /* 0x000f220000100800 */
[----:B-1----:R-:W-:-:S04]  /*1c40*/  LEA R8, P1, R9, UR4, 0x2 ;  /* 0x0000000409087c11 */ /* 0x002fc8000f8210ff */
[----:B------:R-:W-:Y:S02]  /*1c50*/  LEA.HI.X R9, R9, UR5, R12, 0x2, P1 ;  /* 0x0000000509097c11 */ /* 0x000fe400088f140c */
[----:B------:R-:W5:Y:S04]  /*1c60*/  LDL R12, [R11] ;  /* 0x000000000b0c7983 */ /* 0x000f680000100800 */
[----:B------:R-:W2:Y:S04]  /*1c70*/  LDG.E R17, desc[UR8][R8.64+0x8] ;  /* 0x0000080808117981 */ /* 0x000ea8000c1e1900 */
[----:B------:R-:W3:Y:S04]  /*1c80*/  LDG.E R13, desc[UR8][R8.64] ;  /* 0x00000008080d7981 */ /* 0x000ee8000c1e1900 */
[----:B------:R-:W4:Y:S04]  /*1c90*/  LDG.E R15, desc[UR8][R8.64+0x4] ;  /* 0x00000408080f7981 */ /* 0x000f28000c1e1900 */
[----:B------:R0:W5:Y:S01]  /*1ca0*/  LDG.E R19, desc[UR8][R8.64+0xc] ;  /* 0x00000c0808137981 */ /* 0x000162000c1e1900 */
[----:B------:R-:W-:Y:S01]  /*1cb0*/  IADD3 R10, PT, PT, R10, 0x4, RZ ;  /* 0x000000040a0a7810 */ /* 0x000fe20007ffe0ff */
[C---:B--2---:R-:W-:Y:S01]  /*1cc0*/  FMUL R17, R24.reuse, R17 ;  /* 0x0000001118117220 */ /* 0x044fe20000400000 */
[----:B---3--:R-:W-:-:S03]  /*1cd0*/  FMUL R26, R24, R13 ;  /* 0x0000000d181a7220 */ /* 0x008fc60000400000 */
[C---:B0-----:R-:W-:Y:S01]  /*1ce0*/  FFMA R8, R23.reuse, R16, R17 ;  /* 0x0000001017087223 */ /* 0x041fe20000000011 */
[C---:B----4-:R-:W-:Y:S01]  /*1cf0*/  FMUL R15, R24.reuse, R15 ;  /* 0x0000000f180f7220 */ /* 0x050fe20000400000 */
[----:B-----5:R-:W-:Y:S01]  /*1d00*/  FMUL R19, R24, R19 ;  /* 0x0000001318137220 */ /* 0x020fe20000400000 */
[C---:B------:R-:W-:Y:S02]  /*1d10*/  FFMA R12, R23.reuse, R12, R26 ;  /* 0x0000000c170c7223 */ /* 0x040fe4000000001a */
[C---:B------:R-:W-:Y:S01]  /*1d20*/  FFMA R14, R23.reuse, R14, R15 ;  /* 0x0000000e170e7223 */ /* 0x040fe2000000000f */
[----:B------:R-:W-:Y:S01]  /*1d30*/  FFMA R16, R23, R18, R19 ;  /* 0x0000001217107223 */ /* 0x000fe20000000013 */
[----:B------:R1:W-:Y:S04]  /*1d40*/  STL [R11+0x8], R8 ;  /* 0x000008080b007387 */ /* 0x0003e80000100800 */
[----:B------:R1:W-:Y:S04]  /*1d50*/  STL [R11], R12 ;  /* 0x0000000c0b007387 */ /* 0x0003e80000100800 */
[----:B------:R1:W-:Y:S04]  /*1d60*/  STL [R11+0x4], R14 ;  /* 0x0000040e0b007387 */ /* 0x0003e80000100800 */
[----:B------:R1:W-:Y:S02]  /*1d70*/  STL [R11+0xc], R16 ;  /* 0x00000c100b007387 */ /* 0x0003e40000100800 */
.L_x_173:
[----:B------:R-:W-:Y:S05]  /*1d80*/  BRA.U !UP1, `(.L_x_171) ;  /* 0x0000000109647547 */ /* 0x000fea000b800000 */
[----:B------:R-:W0:Y:S01]  /*1d90*/  LDCU.64 UR4, c[0x0][0x390] ;  /* 0x00007200ff0477ac */ /* 0x000e220008000a00 */
[----:B------:R-:W-:Y:S02]  /*1da0*/  IADD3 R3, P1, PT, R3, R10, RZ ;  /* 0x0000000a03037210 */ /* 0x000fe40007f3e0ff */
[----:B------:R-:W-:Y:S02]  /*1db0*/  LEA R10, R10, UR18, 0x2 ;  /* 0x000000120a0a7c11 */ /* 0x000fe4000f8e10ff */
[----:B------:R-:W-:Y:S02]  /*1dc0*/  IADD3.X R4, PT, PT, RZ, R4, RZ, P1, !PT ;  /* 0x00000004ff047210 */ /* 0x000fe40000ffe4ff */
[----:B01----:R-:W-:-:S04]  /*1dd0*/  LEA R8, P1, R3, UR4, 0x2 ;  /* 0x0000000403087c11 */ /* 0x003fc8000f8210ff */
[----:B------:R-:W-:Y:S02]  /*1de0*/  LEA.HI.X R9, R3, UR5, R4, 0x2, P1 ;  /* 0x0000000503097c11 */ /* 0x000fe400088f1404 */
[----:B------:R-:W2:Y:S04]  /*1df0*/  LDL R4, [R10] ;  /* 0x000000000a047983 */ /* 0x000ea80000100800 */
[----:B------:R-:W3:Y:S01]  /*1e00*/  LDG.E R3, desc[UR8][R8.64] ;  /* 0x0000000808037981 */ /* 0x000ee2000c1e1900 */
[----:B------:R-:W-:Y:S01]  /*1e10*/  UISETP.NE.AND UP0, UPT, UR6, 0x1, UPT ;  /* 0x000000010600788c */ /* 0x000fe2000bf05270 */
[----:B---3--:R-:W-:-:S04]  /*1e20*/  FMUL R12, R24, R3 ;  /* 0x00000003180c7220 */ /* 0x008fc80000400000 */
[----:B--2---:R-:W-:-:S05]  /*1e30*/  FFMA R3, R23, R4, R12 ;  /* 0x0000000417037223 */ /* 0x004fca000000000c */
[----:B------:R2:W-:Y:S01]  /*1e40*/  STL [R10], R3 ;  /* 0x000000030a007387 */ /* 0x0005e20000100800 */
[----:B------:R-:W-:Y:S05]  /*1e50*/  BRA.U !UP0, `(.L_x_171) ;  /* 0x0000000108307547 */ /* 0x000fea000b800000 */
[----:B--2---:R-:W2:Y:S04]  /*1e60*/  LDG.E R3, desc[UR8][R8.64+0x4] ;  /* 0x0000040808037981 */ /* 0x004ea8000c1e1900 */
[----:B------:R-:W3:Y:S01]  /*1e70*/  LDL R11, [R10+0x4] ;  /* 0x000004000a0b7983 */ /* 0x000ee20000100800 */
[----:B------:R-:W-:Y:S01]  /*1e80*/  UISETP.NE.AND UP0, UPT, UR6, 0x2, UPT ;  /* 0x000000020600788c */ /* 0x000fe2000bf05270 */
[----:B--2---:R-:W-:-:S04]  /*1e90*/  FMUL R4, R24, R3 ;  /* 0x0000000318047220 */ /* 0x004fc80000400000 */
[----:B---3--:R-:W-:-:S05]  /*1ea0*/  FFMA R3, R23, R11, R4 ;  /* 0x0000000b17037223 */ /* 0x008fca0000000004 */
[----:B------:R3:W-:Y:S01]  /*1eb0*/  STL [R10+0x4], R3 ;  /* 0x000004030a007387 */ /* 0x0007e20000100800 */
[----:B------:R-:W-:Y:S05]  /*1ec0*/  BRA.U !UP0, `(.L_x_171) ;  /* 0x0000000108147547 */ /* 0x000fea000b800000 */
[----:B------:R-:W2:Y:S04]  /*1ed0*/  LDG.E R9, desc[UR8][R8.64+0x8] ;  /* 0x0000080808097981 */ /* 0x000ea8000c1e1900 */
[----:B---3--:R-:W3:Y:S01]  /*1ee0*/  LDL R3, [R10+0x8] ;  /* 0x000008000a037983 */ /* 0x008ee20000100800 */
[----:B--2---:R-:W-:-:S04]  /*1ef0*/  FMUL R24, R24, R9 ;  /* 0x0000000918187220 */ /* 0x004fc80000400000 */
[----:B---3--:R-:W-:-:S05]  /*1f00*/  FFMA R23, R23, R3, R24 ;  /* 0x0000000317177223 */ /* 0x008fca0000000018 */
[----:B------:R4:W-:Y:S02]  /*1f10*/  STL [R10+0x8], R23 ;  /* 0x000008170a007387 */ /* 0x0009e40000100800 */
.L_x_171:
[----:B------:R-:W-:Y:S05]  /*1f20*/  @!P0 BRA `(.L_x_174) ;  /* 0xffffffe800848947 */ /* 0x000fea000383ffff */
[----:B------:R-:W-:Y:S05]  /*1f30*/  BSYNC.RECONVERGENT B1 ;  /* 0x0000000000017941 */ /* 0x000fea0003800200 */
.L_x_163:
[----:B------:R-:W-:Y:S02]  /*1f40*/  ISETP.GT.U32.AND P0, PT, R0, R22, PT ;  /* 0x000000160000720c */ /* 0x000fe40003f04070 */
[----:B------:R-:W-:-:S11]  /*1f50*/  MOV R7, R0 ;  /* 0x0000000000077202 */ /* 0x000fd60000000f00 */
[----:B------:R-:W-:Y:S05]  /*1f60*/  @!P0 BRA `(.L_x_175) ;  /* 0xffffffe800688947 */ /* 0x000fea000383ffff */
[----:B------:R-:W-:Y:S05]  /*1f70*/  BSYNC.RECONVERGENT B0 ;  /* 0x0000000000007941 */ /* 0x000fea0003800200 */
.L_x_162:
[----:B------:R-:W5:Y:S02]  /*1f80*/  LDCU UR5, c[0x0][0x3bc] ;  /* 0x00007780ff0577ac */ /* 0x000f640008000800 */
[----:B-----5:R-:W-:-:S06]  /*1f90*/  UISETP.GE.AND UP0, UPT, UR5, 0x1, UPT ;  /* 0x000000010500788c */ /* 0x020fcc000bf06270 */
[----:B------:R-:W-:-:S13]  /*1fa0*/  PLOP3.LUT P0, PT, PT, PT, UP0, 0x80, 0x8 ;  /* 0x000000000008781c */ /* 0x000fda0003f0f008 */
[----:B------:R-:W-:Y:S05]  /*1fb0*/  @!P0 EXIT ;  /* 0x000000000000894d */ /* 0x000fea0003800000 */
[----:B------:R-:W5:Y:S01]  /*1fc0*/  LDC R0, c[0x0][0x3b8] ;  /* 0x0000ee00ff007b82 */ /* 0x000f620000000800 */
[----:B------:R-:W0:Y:S01]  /*1fd0*/  LDCU UR4, c[0x0][0x3b4] ;  /* 0x00007680ff0477ac */ /* 0x000e220008000800 */
[----:B------:R-:W-:Y:S02]  /*1fe0*/  UISETP.GE.U32.AND UP0, UPT, UR5, 0x10, UPT ;  /* 0x000000100500788c */ /* 0x000fe4000bf06070 */
[----:B------:R-:W-:Y:S01]  /*1ff0*/  ULOP3.LUT UR12, UR5, 0xf, URZ, 0xc0, !UPT ;  /* 0x0000000f050c7892 */ /* 0x000fe2000f8ec0ff */
[----:B0-----:R-:W-:Y:S01]  /*2000*/  IMAD R5, R5, UR4, R22 ;  /* 0x0000000405057c24 */ /* 0x001fe2000f8e0216 */
[----:B------:R-:W-:-:S03]  /*2010*/  UMOV UR4, URZ ;  /* 0x000000ff00047c82 */ /* 0x000fc60008000000 */
[----:B-----5:R-:W-:-:S04]  /*2020*/  IMAD R0, R5, R0, UR11 ;  /* 0x0000000b05007e24 */ /* 0x020fc8000f8e0200 */
[----:B------:R-:W-:Y:S01]  /*2030*/  IMAD R2, R0, UR5, RZ ;  /* 0x0000000500027c24 */ /* 0x000fe2000f8e02ff */
[----:B------:R-:W-:Y:S06]  /*2040*/  BRA.U !UP0, `(.L_x_176) ;  /* 0x0000000d08dc7547 */ /* 0x000fec000b800000 */
[----:B------:R-:W0:Y:S01]  /*2050*/  LDCU.64 UR6, c[0x0][0x3a0] ;  /* 0x00007400ff0677ac */ /* 0x000e220008000a00 */
[----:B--23--:R-:W-:Y:S02]  /*2060*/  IADD3 R3, PT, PT, R1, 0x20, RZ ;  /* 0x0000002001037810 */ /* 0x00cfe40007ffe0ff */
[----:B----4-:R-:W-:Y:S01]  /*2070*/  MOV R10, R2 ;  /* 0x00000002000a7202 */ /* 0x010fe20000000f00 */
[----:B------:R-:W-:-:S04]  /*2080*/  ULOP3.LUT UR4, UR5, 0x7ffffff0, URZ, 0xc0, !UPT ;  /* 0x7ffffff005047892 */ /* 0x000fc8000f8ec0ff */
[----:B------:R-:W-:Y:S02]  /*2090*/  UIADD3 UR10, UPT, UPT, -UR4, URZ, URZ ;  /* 0x000000ff040a7290 */ /* 0x000fe4000fffe1ff */
[----:B0-----:R-:W-:-:S04]  /*20a0*/  UIADD3 UR5, UP0, UPT, UR6, 0x20, URZ ;  /* 0x0000002006057890 */ /* 0x001fc8000ff1e0ff */
[----:B------:R-:W-:-:S12]  /*20b0*/  UIADD3.X UR6, UPT, UPT, URZ, UR7, URZ, UP0, !UPT ;  /* 0x00000007ff067290 */ /* 0x000fd800087fe4ff */
.L_x_209:
[----:B------:R-:W2:Y:S01]  /*20c0*/  LDL.128 R4, [R3+-0x20] ;  /* 0xffffe00003047983 */ /* 0x000ea20000100c00 */
[----:B0-----:R-:W0:Y:S01]  /*20d0*/  MUFU.RCP R9, R20 ;  /* 0x0000001400097308 */ /* 0x001e220000001000 */
[----:B------:R-:W-:Y:S01]  /*20e0*/  UIADD3 UR10, UPT, UPT, UR10, 0x10, URZ ;  /* 0x000000100a0a7890 */ /* 0x000fe2000fffe0ff */
[----:B-1----:R-:W-:Y:S01]  /*20f0*/  MOV R8, UR5 ;  /* 0x0000000500087c02 */ /* 0x002fe20008000f00 */
[----:B------:R-:W-:Y:S02]  /*2100*/  BSSY.RECONVERGENT B2, `(.L_x_177) ;  /* 0x000000d000027945 */ /* 0x000fe40003800200 */
[----:B------:R-:W-:Y:S01]  /*2110*/  UISETP.NE.AND UP0, UPT, UR10, URZ, UPT ;  /* 0x000000ff0a00728c */ /* 0x000fe2000bf05270 */
[----:B0-----:R-:W-:-:S04]  /*2120*/  FFMA R0, R9, -R20, 1 ;  /* 0x3f80000009007423 */ /* 0x001fc80000000814 */
[----:B------:R-:W-:Y:S01]  /*2130*/  FFMA R11, R9, R0, R9 ;  /* 0x00000000090b7223 */ /* 0x000fe20000000009 */
[----:B------:R-:W-:-:S03]  /*2140*/  MOV R9, UR6 ;  /* 0x0000000600097c02 */ /* 0x000fc60008000f00 */
[----:B------:R-:W-:Y:S01]  /*2150*/  IMAD.WIDE R8, R10, 0x4, R8 ;  /* 0x000000040a087825 */ /* 0x000fe200078e0208 */
[----:B--2---:R-:W0:Y:S03]  /*2160*/  FCHK P0, R4, R20 ;  /* 0x0000001404007302 */ /* 0x004e260000000000 */
[----:B------:R-:W-:-:S04]  /*2170*/  FFMA R13, R4, R11, RZ ;  /* 0x0000000b040d7223 */ /* 0x000fc800000000ff */
[----:B------:R-:W-:-:S04]  /*2180*/  FFMA R0, R13, -R20, R4 ;  /* 0x800000140d007223 */ /* 0x000fc80000000004 */
[----:B------:R-:W-:Y:S01]  /*2190*/  FFMA R0, R11, R0, R13 ;  /* 0x000000000b007223 */ /* 0x000fe2000000000d */
[----:B0-----:R-:W-:Y:S06]  /*21a0*/  @!P0 BRA `(.L_x_178) ;  /* 0x0000000000088947 */ /* 0x001fec0003800000 */
[----:B------:R-:W-:-:S07]  /*21b0*/  MOV R12, 0x21d0 ;  /* 0x000021d0000c7802 */ /* 0x000fce0000000f00 */
[----:B------:R-:W-:Y:S05]  /*21c0*/  CALL.REL.NOINC `($__internal_2_$__cuda_sm3x_div_rn_noftz_f32_slowpath) ;  /* 0x0000001c00387944 */ /* 0x000fea0003c00000 */
.L_x_178:
[----:B------:R-:W-:Y:S05]  /*21d0*/  BSYNC.RECONVERGENT B2 ;  /* 0x0000000000027941 */ /* 0x000fea0003800200 */
.L_x_177:
        /* <DEDUP_REMOVED lines=12> */
[----:B------:R-:W-:Y:S05]  /*22a0*/  CALL.REL.NOINC `($__internal_2_$__cuda_sm3x_div_rn_noftz_f32_slowpath) ;  /* 0x0000001c00007944 */ /* 0x000fea0003c00000 */
[----:B------:R-:W-:-:S07]  /*22b0*/  MOV R11, R0 ;  /* 0x00000000000b7202 */ /* 0x000fce0000000f00 */
.L_x_180:
[----:B------:R-:W-:Y:S05]  /*22c0*/  BSYNC.RECONVERGENT B2 ;  /* 0x0000000000027941 */ /* 0x000fea0003800200 */
.L_x_179:
        /* <DEDUP_REMOVED lines=13> */
.L_x_182:
[----:B------:R-:W-:Y:S05]  /*23a0*/  BSYNC.RECONVERGENT B2 ;  /* 0x0000000000027941 */ /* 0x000fea0003800200 */
.L_x_181:
        /* <DEDUP_REMOVED lines=14> */
.L_x_184:
[----:B------:R-:W-:Y:S05]  /*2490*/  BSYNC.RECONVERGENT B2 ;  /* 0x0000000000027941 */ /* 0x000fea0003800200 */
.L_x_183:
        /* <DEDUP_REMOVED lines=12> */
[----:B------:R-:W-:Y:S05]  /*2560*/  CALL.REL.NOINC `($__internal_2_$__cuda_sm3x_div_rn_noftz_f32_slowpath) ;  /* 0x0000001800507944 */ /* 0x000fea0003c00000 */
[----:B------:R-:W-:-:S07]  /*2570*/  MOV R11, R0 ;  /* 0x00000000000b7202 */ /* 0x000fce0000000f00 */
.L_x_186:
[----:B------:R-:W-:Y:S05]  /*2580*/  BSYNC.RECONVERGENT B2 ;  /* 0x0000000000027941 */ /* 0x000fea0003800200 */
.L_x_185:
        /* <DEDUP_REMOVED lines=13> */
.L_x_188:
[----:B------:R-:W-:Y:S05]  /*2660*/  BSYNC.RECONVERGENT B2 ;  /* 0x0000000000027941 */ /* 0x000fea0003800200 */
.L_x_187:
        /* <DEDUP_REMOVED lines=14> */
.L_x_190:
[----:B------:R-:W-:Y:S05]  /*2750*/  BSYNC.RECONVERGENT B2 ;  /* 0x0000000000027941 */ /* 0x000fea0003800200 */
.L_x_189:
        /* <DEDUP_REMOVED lines=13> */
.L_x_192:
[----:B------:R-:W-:Y:S05]  /*2830*/  BSYNC.RECONVERGENT B2 ;  /* 0x0000000000027941 */ /* 0x000fea0003800200 */
.L_x_191:
        /* <DEDUP_REMOVED lines=14> */
.L_x_194:
[----:B------:R-:W-:Y:S05]  /*2920*/  BSYNC.RECONVERGENT B2 ;  /* 0x0000000000027941 */ /* 0x000fea0003800200 */
.L_x_193:
        /* <DEDUP_REMOVED lines=13> */
.L_x_196:
[----:B------:R-:W-:Y:S05]  /*2a00*/  BSYNC.RECONVERGENT B2 ;  /* 0x0000000000027941 */ /* 0x000fea0003800200 */
.L_x_195:
        /* <DEDUP_REMOVED lines=14> */
.L_x_198:
[----:B------:R-:W-:Y:S05]  /*2af0*/  BSYNC.RECONVERGENT B2 ;  /* 0x0000000000027941 */ /* 0x000fea0003800200 */
.L_x_197:
        /* <DEDUP_REMOVED lines=13> */
.L_x_200:
[----:B------:R-:W-:Y:S05]  /*2bd0*/  BSYNC.RECONVERGENT B2 ;  /* 0x0000000000027941 */ /* 0x000fea0003800200 */
.L_x_199:
        /* <DEDUP_REMOVED lines=14> */
.L_x_202:
[----:B------:R-:W-:Y:S05]  /*2cc0*/  BSYNC.RECONVERGENT B2 ;  /* 0x0000000000027941 */ /* 0x000fea0003800200 */
.L_x_201:
        /* <DEDUP_REMOVED lines=13> */
.L_x_204:
[----:B------:R-:W-:Y:S05]  /*2da0*/  BSYNC.RECONVERGENT B2 ;  /* 0x0000000000027941 */ /* 0x000fea0003800200 */
.L_x_203:
        /* <DEDUP_REMOVED lines=14> */
.L_x_206:
[----:B------:R-:W-:Y:S05]  /*2e90*/  BSYNC.RECONVERGENT B2 ;  /* 0x0000000000027941 */ /* 0x000fea0003800200 */
.L_x_205:
        /* <DEDUP_REMOVED lines=13> */
.L_x_208:
[----:B------:R-:W-:Y:S05]  /*2f70*/  BSYNC.RECONVERGENT B2 ;  /* 0x0000000000027941 */ /* 0x000fea0003800200 */
.L_x_207:
[----:B------:R0:W-:Y:S01]  /*2f80*/  STG.E desc[UR8][R8.64+0x1c], R0 ;  /* 0x00001c0008007986 */ /* 0x0001e2000c101908 */
[----:B------:R-:W-:Y:S02]  /*2f90*/  IADD3 R10, PT, PT, R10, 0x10, RZ ;  /* 0x000000100a0a7810 */ /* 0x000fe40007ffe0ff */
[----:B------:R-:W-:Y:S01]  /*2fa0*/  IADD3 R3, PT, PT, R3, 0x40, RZ ;  /* 0x0000004003037810 */ /* 0x000fe20007ffe0ff */
[----:B------:R-:W-:Y:S06]  /*2fb0*/  BRA.U UP0, `(.L_x_209) ;  /* 0xfffffff100407547 */ /* 0x000fec000b83ffff */
.L_x_176:
[----:B------:R-:W-:-:S13]  /*2fc0*/  ISETP.NE.AND P0, PT, RZ, UR12, PT ;  /* 0x0000000cff007c0c */ /* 0x000fda000bf05270 */
[----:B------:R-:W-:Y:S05]  /*2fd0*/  @!P0 EXIT ;  /* 0x000000000000894d */ /* 0x000fea0003800000 */
[----:B------:R-:W5:Y:S01]  /*2fe0*/  LDCU UR5, c[0x0][0x3bc] ;  /* 0x00007780ff0577ac */ /* 0x000f620008000800 */
[----:B------:R-:W-:Y:S02]  /*2ff0*/  UISETP.GE.U32.AND UP0, UPT, UR12, 0x8, UPT ;  /* 0x000000080c00788c */ /* 0x000fe4000bf06070 */
[----:B-----5:R-:W-:-:S07]  /*3000*/  ULOP3.LUT UR5, UR5, 0x7, URZ, 0xc0, !UPT ;  /* 0x0000000705057892 */ /* 0x020fce000f8ec0ff */
[----:B------:R-:W-:Y:S05]  /*3010*/  BRA.U !UP0, `(.L_x_210) ;  /* 0x0000000908107547 */ /* 0x000fea000b800000 */
[----:B------:R-:W-:-:S09]  /*3020*/  ULEA UR6, UR4, UR18, 0x2 ;  /* 0x0000001204067291 */ /* 0x000fd2000f8e10ff */
[----:B------:R-:W5:Y:S01]  /*3030*/  LDL R5, [UR6] ;  /* 0x00000006ff057983 */ /* 0x000f620008100800 */
[----:B--23--:R-:W0:Y:S01]  /*3040*/  MUFU.RCP R3, R20 ;  /* 0x0000001400037308 */ /* 0x00ce220000001000 */
[----:B------:R-:W-:Y:S01]  /*3050*/  BSSY.RECONVERGENT B2, `(.L_x_211) ;  /* 0x000000d000027945 */ /* 0x000fe20003800200 */
[----:B------:R-:W-:Y:S01]  /*3060*/  IADD3 R6, PT, PT, R2, UR4, RZ ;  /* 0x0000000402067c10 */ /* 0x000fe2000fffe0ff */
[----:B0-----:R-:W-:-:S04]  /*3070*/  FFMA R0, R3, -R20, 1 ;  /* 0x3f80000003007423 */ /* 0x001fc80000000814 */
[----:B------:R-:W-:Y:S01]  /*3080*/  FFMA R0, R3, R0, R3 ;  /* 0x0000000003007223 */ /* 0x000fe20000000003 */
[----:B-----5:R-:W0:Y:S03]  /*3090*/  FCHK P0, R5, R20 ;  /* 0x0000001405007302 */ /* 0x020e260000000000 */
[----:B------:R-:W-:-:S04]  /*30a0*/  FFMA R3, R0, R5, RZ ;  /* 0x0000000500037223 */ /* 0x000fc800000000ff */
[----:B------:R-:W-:-:S04]  /*30b0*/  FFMA R4, R3, -R20, R5 ;  /* 0x8000001403047223 */ /* 0x000fc80000000005 */
[----:B------:R-:W-:Y:S01]  /*30c0*/  FFMA R3, R0, R4, R3 ;  /* 0x0000000400037223 */ /* 0x000fe20000000003 */
[----:B0-----:R-:W-:Y:S06]  /*30d0*/  @!P0 BRA `(.L_x_212) ;  /* 0x0000000000108947 */ /* 0x001fec0003800000 */
[----:B------:R-:W-:Y:S02]  /*30e0*/  MOV R4, R5 ;  /* 0x0000000500047202 */ /* 0x000fe40000000f00 */
[----:B-1----:R-:W-:-:S07]  /*30f0*/  MOV R12, 0x3110 ;  /* 0x00003110000c7802 */ /* 0x002fce0000000f00 */
[----:B----4-:R-:W-:Y:S05]  /*3100*/  CALL.REL.NOINC `($__internal_2_$__cuda_sm3x_div_rn_noftz_f32_slowpath) ;  /* 0x0000000c00687944 */ /* 0x010fea0003c00000 */
[----:B------:R-:W-:-:S07]  /*3110*/  MOV R3, R0 ;  /* 0x0000000000037202 */ /* 0x000fce0000000f00 */
.L_x_212:
[----:B------:R-:W-:Y:S05]  /*3120*/  BSYNC.RECONVERGENT B2 ;  /* 0x0000000000027941 */ /* 0x000fea0003800200 */
.L_x_211:
[----:B-1----:R-:W2:Y:S01]  /*3130*/  LDL R8, [UR6+0x4] ;  /* 0x00000406ff087983 */ /* 0x002ea20008100800 */
[----:B------:R-:W0:Y:S01]  /*3140*/  LDC.64 R4, c[0x0][0x3a0] ;  /* 0x0000e800ff047b82 */ /* 0x000e220000000a00 */
[----:B------:R-:W1:Y:S01]  /*3150*/  MUFU.RCP R9, R20 ;  /* 0x0000001400097308 */ /* 0x000e620000001000 */
        /* <DEDUP_REMOVED lines=10> */
[----:B------:R-:W-:Y:S02]  /*3200*/  MOV R4, R8 ;  /* 0x0000000800047202 */ /* 0x000fe40000000f00 */
[----:B------:R-:W-:-:S07]  /*3210*/  MOV R12, 0x3230 ;  /* 0x00003230000c7802 */ /* 0x000fce0000000f00 */
[----:B----4-:R-:W-:Y:S05]  /*3220*/  CALL.REL.NOINC `($__internal_2_$__cuda_sm3x_div_rn_noftz_f32_slowpath) ;  /* 0x0000000c00207944 */ /* 0x010fea0003c00000 */
[----:B------:R-:W-:-:S07]  /*3230*/  MOV R5, R0 ;  /* 0x0000000000057202 */ /* 0x000fce0000000f00 */
.L_x_214:
[----:B------:R-:W-:Y:S05]  /*3240*/  BSYNC.RECONVERGENT B2 ;  /* 0x0000000000027941 */ /* 0x000fea0003800200 */
.L_x_213:
[----:B------:R-:W2:Y:S01]  /*3250*/  LDL R8, [UR6+0x8] ;  /* 0x00000806ff087983 */ /* 0x000ea20008100800 */
        /* <DEDUP_REMOVED lines=14> */
.L_x_216:
[----:B------:R-:W-:Y:S05]  /*3340*/  BSYNC.RECONVERGENT B2 ;  /* 0x0000000000027941 */ /* 0x000fea0003800200 */
.L_x_215:
        /* <DEDUP_REMOVED lines=15> */
.L_x_218:
[----:B------:R-:W-:Y:S05]  /*3440*/  BSYNC.RECONVERGENT B2 ;  /* 0x0000000000027941 */ /* 0x000fea0003800200 */
.L_x_217:
        /* <DEDUP_REMOVED lines=15> */
.L_x_220:
[----:B------:R-:W-:Y:S05]  /*3540*/  BSYNC.RECONVERGENT B2 ;  /* 0x0000000000027941 */ /* 0x000fea0003800200 */
.L_x_219:
        /* <DEDUP_REMOVED lines=15> */
.L_x_222:
[----:B------:R-:W-:Y:S05]  /*3640*/  BSYNC.RECONVERGENT B2 ;  /* 0x0000000000027941 */ /* 0x000fea0003800200 */
.L_x_221:
        /* <DEDUP_REMOVED lines=15> */
.L_x_224:
[----:B------:R-:W-:Y:S05]  /*3740*/  BSYNC.RECONVERGENT B2 ;  /* 0x0000000000027941 */ /* 0x000fea0003800200 */
.L_x_223:
        /* <DEDUP_REMOVED lines=14> */
.L_x_226:
[----:B------:R-:W-:Y:S05]  /*3830*/  BSYNC.RECONVERGENT B2 ;  /* 0x0000000000027941 */ /* 0x000fea0003800200 */
.L_x_225:
[----:B------:R0:W-:Y:S01]  /*3840*/  STG.E desc[UR8][R6.64+0x1c], R0 ;  /* 0x00001c0006007986 */ /* 0x0001e2000c101908 */
[----:B------:R-:W-:-:S12]  /*3850*/  UIADD3 UR4, UPT, UPT, UR4, 0x8, URZ ;  /* 0x0000000804047890 */ /* 0x000fd8000fffe0ff */
.L_x_210:
[----:B------:R-:W-:-:S13]  /*3860*/  ISETP.NE.AND P0, PT, RZ, UR5, PT ;  /* 0x00000005ff007c0c */ /* 0x000fda000bf05270 */
[----:B------:R-:W-:Y:S05]  /*3870*/  @!P0 EXIT ;  /* 0x000000000000894d */ /* 0x000fea0003800000 */
[----:B------:R-:W5:Y:S01]  /*3880*/  LDCU UR6, c[0x0][0x3bc] ;  /* 0x00007780ff0677ac */ /* 0x000f620008000800 */
[----:B------:R-:W-:Y:S02]  /*3890*/  UISETP.GE.U32.AND UP0, UPT, UR5, 0x4, UPT ;  /* 0x000000040500788c */ /* 0x000fe4000bf06070 */
[----:B-----5:R-:W-:-:S07]  /*38a0*/  ULOP3.LUT UR6, UR6, 0x3, URZ, 0xc0, !UPT ;  /* 0x0000000306067892 */ /* 0x020fce000f8ec0ff */
[----:B------:R-:W-:Y:S05]  /*38b0*/  BRA.U !UP0, `(.L_x_227) ;  /* 0x0000000508107547 */ /* 0x000fea000b800000 */
[----:B------:R-:W-:-:S09]  /*38c0*/  ULEA UR5, UR4, UR18, 0x2 ;  /* 0x0000001204057291 */ /* 0x000fd2000f8e10ff */
[----:B0-----:R-:W5:Y:S01]  /*38d0*/  LDL R6, [UR5] ;  /* 0x00000005ff067983 */ /* 0x001f620008100800 */
[----:B--23--:R-:W0:Y:S01]  /*38e0*/  MUFU.RCP R3, R20 ;  /* 0x0000001400037308 */ /* 0x00ce220000001000 */
[----:B------:R-:W-:Y:S01]  /*38f0*/  BSSY.RECONVERGENT B2, `(.L_x_228) ;  /* 0x000000d000027945 */ /* 0x000fe20003800200 */
[----:B0-----:R-:W-:-:S04]  /*3900*/  FFMA R0, R3, -R20, 1 ;  /* 0x3f80000003007423 */ /* 0x001fc80000000814 */
[----:B------:R-:W-:Y:S01]  /*3910*/  FFMA R0, R3, R0, R3 ;  /* 0x0000000003007223 */ /* 0x000fe20000000003 */
[----:B------:R-:W-:Y:S01]  /*3920*/  IADD3 R3, PT, PT, R2, UR4, RZ ;  /* 0x0000000402037c10 */ /* 0x000fe2000fffe0ff */
[----:B-----5:R-:W0:Y:S02]  /*3930*/  FCHK P0, R6, R20 ;  /* 0x0000001406007302 */ /* 0x020e240000000000 */
        /* <DEDUP_REMOVED lines=8> */
.L_x_229:
[----:B------:R-:W-:Y:S05]  /*39c0*/  BSYNC.RECONVERGENT B2 ;  /* 0x0000000000027941 */ /* 0x000fea0003800200 */
.L_x_228:
        /* <DEDUP_REMOVED lines=17> */
.L_x_231:
[----:B------:R-:W-:Y:S05]  /*3ae0*/  BSYNC.RECONVERGENT B2 ;  /* 0x0000000000027941 */ /* 0x000fea0003800200 */
.L_x_230:
        /* <DEDUP_REMOVED lines=15> */
.L_x_233:
[----:B------:R-:W-:Y:S05]  /*3be0*/  BSYNC.RECONVERGENT B2 ;  /* 0x0000000000027941 */ /* 0x000fea0003800200 */
.L_x_232:
        /* <DEDUP_REMOVED lines=14> */
.L_x_235:
[----:B------:R-:W-:Y:S05]  /*3cd0*/  BSYNC.RECONVERGENT B2 ;  /* 0x0000000000027941 */ /* 0x000fea0003800200 */
.L_x_234:
[----:B------:R0:W-:Y:S01]  /*3ce0*/  STG.E desc[UR8][R6.64+0xc], R0 ;  /* 0x00000c0006007986 */ /* 0x0001e2000c101908 */
[----:B------:R-:W-:-:S12]  /*3cf0*/  UIADD3 UR4, UPT, UPT, UR4, 0x4, URZ ;  /* 0x0000000404047890 */ /* 0x000fd8000fffe0ff */
.L_x_227:
[----:B------:R-:W-:-:S13]  /*3d00*/  ISETP.NE.AND P0, PT, RZ, UR6, PT ;  /* 0x00000006ff007c0c */ /* 0x000fda000bf05270 */
[----:B------:R-:W-:Y:S05]  /*3d10*/  @!P0 EXIT ;  /* 0x000000000000894d */ /* 0x000fea0003800000 */
[----:B0-----:R-:W0:Y:S01]  /*3d20*/  LDC.64 R6, c[0x0][0x3a0] ;  /* 0x0000e800ff067b82 */ /* 0x001e220000000a00 */
[----:B--23--:R-:W-:Y:S01]  /*3d30*/  IADD3 R3, PT, PT, R2, UR4, RZ ;  /* 0x0000000402037c10 */ /* 0x00cfe2000fffe0ff */
[----:B------:R-:W-:Y:S02]  /*3d40*/  UIMAD UR7, UR4, 0x4, UR18 ;  /* 0x00000004040778a4 */ /* 0x000fe4000f8e0212 */
[----:B------:R-:W-:-:S12]  /*3d50*/  UIADD3 UR5, UPT, UPT, -UR6, URZ, URZ ;  /* 0x000000ff06057290 */ /* 0x000fd8000fffe1ff */
.L_x_238:
[----:B--2---:R-:W2:Y:S01]  /*3d60*/  LDL R4, [UR7] ;  /* 0x00000007ff047983 */ /* 0x004ea20008100800 */
[----:B------:R-:W3:Y:S01]  /*3d70*/  MUFU.RCP R5, R20 ;  /* 0x0000001400057308 */ /* 0x000ee20000001000 */
[----:B------:R-:W-:Y:S01]  /*3d80*/  UIADD3 UR5, UPT, UPT, UR5, 0x1, URZ ;  /* 0x0000000105057890 */ /* 0x000fe2000fffe0ff */
[----:B------:R-:W-:Y:S01]  /*3d90*/  BSSY.RECONVERGENT B2, `(.L_x_236) ;  /* 0x000000c000027945 */ /* 0x000fe20003800200 */
[----:B01----:R-:W-:Y:S02]  /*3da0*/  IMAD.WIDE R8, R3, 0x4, R6 ;  /* 0x0000000403087825 */ /* 0x003fe400078e0206 */
[----:B------:R-:W-:Y:S02]  /*3db0*/  UISETP.NE.AND UP0, UPT, UR5, URZ, UPT ;  /* 0x000000ff0500728c */ /* 0x000fe4000bf05270 */
[----:B---3--:R-:W-:-:S04]  /*3dc0*/  FFMA R0, R5, -R20, 1 ;  /* 0x3f80000005007423 */ /* 0x008fc80000000814 */
[----:B------:R-:W-:Y:S01]  /*3dd0*/  FFMA R0, R5, R0, R5 ;  /* 0x0000000005007223 */ /* 0x000fe20000000005 */
[----:B--2---:R-:W0:Y:S03]  /*3de0*/  FCHK P0, R4, R20 ;  /* 0x0000001404007302 */ /* 0x004e260000000000 */
[----:B------:R-:W-:-:S04]  /*3df0*/  FFMA R5, R0, R4, RZ ;  /* 0x0000000400057223 */ /* 0x000fc800000000ff */
[----:B------:R-:W-:-:S04]  /*3e00*/  FFMA R2, R5, -R20, R4 ;  /* 0x8000001405027223 */ /* 0x000fc80000000004 */
[----:B------:R-:W-:Y:S01]  /*3e10*/  FFMA R0, R0, R2, R5 ;  /* 0x0000000200007223 */ /* 0x000fe20000000005 */
[----:B0-----:R-:W-:Y:S06]  /*3e20*/  @!P0 BRA `(.L_x_237) ;  /* 0x0000000000088947 */ /* 0x001fec0003800000 */
[----:B------:R-:W-:-:S07]  /*3e30*/  MOV R12, 0x3e50 ;  /* 0x00003e50000c7802 */ /* 0x000fce0000000f00 */
[----:B----4-:R-:W-:Y:S05]  /*3e40*/  CALL.REL.NOINC `($__internal_2_$__cuda_sm3x_div_rn_noftz_f32_slowpath) ;  /* 0x0000000000187944 */ /* 0x010fea0003c00000 */
.L_x_237:
[----:B------:R-:W-:Y:S05]  /*3e50*/  BSYNC.RECONVERGENT B2 ;  /* 0x0000000000027941 */ /* 0x000fea0003800200 */
.L_x_236:
[----:B------:R2:W-:Y:S01]  /*3e60*/  STG.E desc[UR8][R8.64], R0 ;  /* 0x0000000008007986 */ /* 0x0005e2000c101908 */
[----:B------:R-:W-:Y:S01]  /*3e70*/  IADD3 R3, PT, PT, R3, 0x1, RZ ;  /* 0x0000000103037810 */ /* 0x000fe20007ffe0ff */
[----:B------:R-:W-:Y:S01]  /*3e80*/  UIADD3 UR7, UPT, UPT, UR7, 0x4, URZ ;  /* 0x0000000407077890 */ /* 0x000fe2000fffe0ff */
[----:B------:R-:W-:Y:S11]  /*3e90*/  BRA.U UP0, `(.L_x_238) ;  /* 0xfffffffd00b07547 */ /* 0x000ff6000b83ffff */
[----:B------:R-:W-:Y:S05]  /*3ea0*/  EXIT ;  /* 0x000000000000794d */ /* 0x000fea0003800000 */
        .weak           $__internal_2_$__cuda_sm3x_div_rn_noftz_f32_slowpath
        .type           $__internal_2_$__cuda_sm3x_div_rn_noftz_f32_slowpath,@function
        .size           $__internal_2_$__cuda_sm3x_div_rn_noftz_f32_slowpath,(.L_x_253 - $__internal_2_$__cuda_sm3x_div_rn_noftz_f32_slowpath)
$__internal_2_$__cuda_sm3x_div_rn_noftz_f32_slowpath:
        /* <DEDUP_REMOVED lines=9> */
[----:B------:R-:W-:Y:S02]  /*3f40*/  ISETP.GT.U32.OR P0, PT, R14, 0xfd, P0 ;  /* 0x000000fd0e00780c */ /* 0x000fe40000704470 */
[----:B------:R-:W-:-:S11]  /*3f50*/  MOV R14, R4 ;  /* 0x00000004000e7202 */ /* 0x000fd60000000f00 */
        /* <DEDUP_REMOVED lines=8> */
[----:B------:R-:W-:Y:S02]  /*3fe0*/  FSETP.NEU.FTZ.AND P1, PT, |R4|, +INF , PT ;  /* 0x7f8000000400780b */ /* 0x000fe40003f3d200 */
        /* <DEDUP_REMOVED lines=18> */
.L_x_240:
[----:B------:R-:W-:Y:S01]  /*4110*/  LEA R18, R11, 0xc0800000, 0x17 ;  /* 0xc08000000b127811 */ /* 0x000fe200078eb8ff */
[----:B------:R-:W-:Y:S01]  /*4120*/  BSSY.RECONVERGENT B1, `(.L_x_245) ;  /* 0x0000036000017945 */ /* 0x000fe20003800200 */
[----:B------:R-:W-:Y:S02]  /*4130*/  IADD3 R16, PT, PT, R0, -0x7f, RZ ;  /* 0xffffff8100107810 */ /* 0x000fe40007ffe0ff */
[----:B------:R-:W-:-:S03]  /*4140*/  IADD3 R18, PT, PT, -R18, R15, RZ ;  /* 0x0000000f12127210 */ /* 0x000fc60007ffe1ff */
[----:B------:R-:W-:Y:S01]  /*4150*/  IMAD R0, R16, -0x800000, R14 ;  /* 0xff80000010007824 */ /* 0x000fe200078e020e */
[----:B------:R-:W0:Y:S01]  /*4160*/  MUFU.RCP R4, R18 ;  /* 0x0000001200047308 */ /* 0x000e220000001000 */
[----:B------:R-:W-:Y:S01]  /*4170*/  FADD.FTZ R15, -R18, -RZ ;  /* 0x800000ff120f7221 */ /* 0x000fe20000010100 */
[----:B------:R-:W-:-:S04]  /*4180*/  IADD3 R16, PT, PT, R16, 0x7f, -R11 ;  /* 0x0000007f10107810 */ /* 0x000fc80007ffe80b */
[----:B------:R-:W-:Y:S01]  /*4190*/  IADD3 R13, PT, PT, R16, R13, RZ ;  /* 0x0000000d100d7210 */ /* 0x000fe20007ffe0ff */
[----:B0-----:R-:W-:-:S04]  /*41a0*/  FFMA R17, R4, R15, 1 ;  /* 0x3f80000004117423 */ /* 0x001fc8000000000f */
        /* <DEDUP_REMOVED lines=41> */
.L_x_247:
[----:B------:R-:W-:-:S04]  /*4440*/  LOP3.LUT R0, R0, 0x80000000, RZ, 0xc0, !PT ;  /* 0x8000000000007812 */ /* 0x000fc800078ec0ff */
[----:B------:R-:W-:Y:S01]  /*4450*/  LOP3.LUT R0, R0, 0x7f800000, RZ, 0xfc, !PT ;  /* 0x7f80000000007812 */ /* 0x000fe200078efcff */
[----:B------:R-:W-:Y:S06]  /*4460*/  BRA `(.L_x_248) ;  /* 0x0000000000047947 */ /* 0x000fec0003800000 */
.L_x_246:
[----:B------:R-:W-:-:S07]  /*4470*/  LEA R0, R13, R0, 0x17 ;  /* 0x000000000d007211 */ /* 0x000fce00078eb8ff */
.L_x_248:
[----:B------:R-:W-:Y:S05]  /*4480*/  BSYNC.RECONVERGENT B1 ;  /* 0x0000000000017941 */ /* 0x000fea0003800200 */
.L_x_245:
[----:B------:R-:W-:Y:S05]  /*4490*/  BRA `(.L_x_249) ;  /* 0x0000000000207947 */ /* 0x000fea0003800000 */
.L_x_244:
[----:B------:R-:W-:-:S04]  /*44a0*/  LOP3.LUT R14, R15, 0x80000000, R14, 0x48, !PT ;  /* 0x800000000f0e7812 */ /* 0x000fc800078e480e */
[----:B------:R-:W-:Y:S01]  /*44b0*/  LOP3.LUT R0, R14, 0x7f800000, RZ, 0xfc, !PT ;  /* 0x7f8000000e007812 */ /* 0x000fe200078efcff */
[----:B------:R-:W-:Y:S06]  /*44c0*/  BRA `(.L_x_249) ;  /* 0x0000000000147947 */ /* 0x000fec0003800000 */
.L_x_243:
[----:B------:R-:W-:Y:S01]  /*44d0*/  LOP3.LUT R0, R15, 0x80000000, R14, 0x48, !PT ;  /* 0x800000000f007812 */ /* 0x000fe200078e480e */
[----:B------:R-:W-:Y:S06]  /*44e0*/  BRA `(.L_x_249) ;  /* 0x00000000000c7947 */ /* 0x000fec0003800000 */
.L_x_242:
[----:B------:R-:W0:Y:S01]  /*44f0*/  MUFU.RSQ R0, -QNAN ;  /* 0xffc0000000007908 */ /* 0x000e220000001400 */
[----:B------:R-:W-:Y:S05]  /*4500*/  BRA `(.L_x_249) ;  /* 0x0000000000047947 */ /* 0x000fea0003800000 */
.L_x_241:
[----:B------:R-:W-:-:S07]  /*4510*/  FADD.FTZ R0, R4, R20 ;  /* 0x0000001404007221 */ /* 0x000fce0000010000 */
.L_x_249:
[----:B------:R-:W-:Y:S05]  /*4520*/  BSYNC.RECONVERGENT B0 ;  /* 0x0000000000007941 */ /* 0x000fea0003800200 */
.L_x_239:
[----:B------:R-:W-:-:S04]  /*4530*/  HFMA2 R13, -RZ, RZ, 0, 0 ;  /* 0x00000000ff0d7431 */ /* 0x000fc800000001ff */
[----:B0-----:R-:W-:Y:S05]  /*4540*/  RET.REL.NODEC R12 `(_Z23optimizedPagedAttentionPKfS0_S0_PKiPfPiiiiif) ;  /* 0xffffffb80cac7950 */ /* 0x001fea0003c3ffff */
.L_x_250:
        /* <DEDUP_REMOVED lines=11> */
.L_x_253:


//--------------------- .nv.shared._Z15simpleAttentionPKfS0_S0_Pfiif --------------------------
	.section	.nv.shared._Z15simpleAttentionPKfS0_S0_Pfiif,"aw",@nobits
	.sectionflags	@""
	.align	16
	.zero		1024


//--------------------- .nv.shared.reserved.0     --------------------------
	.section	.nv.shared.reserved.0,"aw",@nobits
	.weak		__nv_reservedSMEM_offset_0_alias
	.size		__nv_reservedSMEM_offset_0_alias, 0, 64
	.other		__nv_reservedSMEM_offset_0_alias,@"STO_CUDA_RESERVED_SHARED STV_DEFAULT"
__nv_reservedSMEM_offset_0_alias:
	.zero		0
	.zero		64


//--------------------- .nv.shared._Z14pagedAttentionPKfS0_S0_PKiPfPiiiiiif --------------------------
	.section	.nv.shared._Z14pagedAttentionPKfS0_S0_PKiPfPiiiiiif,"aw",@nobits
	.sectionflags	@""
	.align	16
	.zero		1024


//--------------------- .nv.shared._Z23optimizedPagedAttentionPKfS0_S0_PKiPfPiiiiif --------------------------
	.section	.nv.shared._Z23optimizedPagedAttentionPKfS0_S0_PKiPfPiiiiif,"aw",@nobits
	.sectionflags	@""
	.align	16
	.zero		1024


//--------------------- .nv.constant0._Z15simpleAttentionPKfS0_S0_Pfiif --------------------------
	.section	.nv.constant0._Z15simpleAttentionPKfS0_S0_Pfiif,"a",@progbits
	.sectionflags	@""
	.align	4
.nv.constant0._Z15simpleAttentionPKfS0_S0_Pfiif:
	.zero		940


//--------------------- .nv.constant0._Z14pagedAttentionPKfS0_S0_PKiPfPiiiiiif --------------------------
	.section	.nv.constant0._Z14pagedAttentionPKfS0_S0_PKiPfPiiiiiif,"a",@progbits
	.sectionflags	@""
	.align	4
.nv.constant0._Z14pagedAttentionPKfS0_S0_PKiPfPiiiiiif:
	.zero		968


//--------------------- .nv.constant0._Z23optimizedPagedAttentionPKfS0_S0_PKiPfPiiiiif --------------------------
	.section	.nv.constant0._Z23optimizedPagedAttentionPKfS0_S0_PKiPfPiiiiif,"a",@progbits
	.sectionflags	@""
	.align	4
.nv.constant0._Z23optimizedPagedAttentionPKfS0_S0_PKiPfPiiiiif:
	.zero		964


//--------------------- SYMBOLS --------------------------

	.type		.nv.reservedSmem.offset0,@object
	.size		.nv.reservedSmem.offset0,0x4
	.type		.nv.reservedSmem.cap,@object
	.size		.nv.reservedSmem.cap,0x4
